	.target	sm_90a

	.elftype	@"ET_EXEC"


//--------------------- .note.nv.tkinfo           --------------------------
	.section	.note.nv.tkinfo,"",@"SHT_NOTE"
	.sectionflags	@"SHF_NOTE_NV_TKINFO"
	.tkinfo
        /*0018*/ 	.word	0x00000002
        /*0030*/ 	.string	""
        /*0030*/ 	.string	"ptxas"
        /*0030*/ 	.string	"Cuda compilation tools, release 13.0, V13.0.88"
        /*0030*/ 	.string	"Build cuda_13.0.r13.0/compiler.36424714_0"
        /*0030*/ 	.string	"-arch sm_90a -m 64 "



//--------------------- .note.nv.cuinfo           --------------------------
	.section	.note.nv.cuinfo,"",@"SHT_NOTE"
	.sectionflags	@"SHF_NOTE_NV_CUINFO"
        /*0018*/ 	.short	0x0002
        /*001a*/ 	.short	0x005a
        /*001c*/ 	.short	0x0082
	.zero		2


//--------------------- .nv.info                  --------------------------
	.section	.nv.info,"",@"SHT_CUDA_INFO"
	.align	4


	//----- nvinfo : EIATTR_REGCOUNT
	.align		4
        /*0000*/ 	.byte	0x04, 0x2f
        /*0002*/ 	.short	(.L_12 - .L_11)
	.align		4
.L_11:
        /*0004*/ 	.word	index@(_ZN7cutlass13device_kernelINS_4conv6kernel13ConvUniversalINS1_16ConvProblemShapeILNS1_8OperatorE0ELi2EEENS1_10collective14CollectiveConvINS1_46MainloopSm90TmaGmmaWarpSpecializedImplicitGemmILS5_0ELi11ELi2EN4cute5tupleIJNSA_1CILi1EEESD_SD_EEENS1_36KernelImplicitTmaWarpSpecializedSm90ELi1EEENSB_IJNSC_ILi256EEENSC_ILi64EEENSB_IJSI_EEEEEENS_12float_e4m3_tESL_NSA_8TiledMMAINSA_8MMA_AtomIJNSA_4SM904GMMA30MMA_64x64x32_F32E4M3E4M3_SS_TNILNSP_7ScaleInE1ELSR_1EEEEEENSA_6LayoutISE_NSB_IJNSC_ILi0EEESV_SV_EEEEENSB_IJNSA_10UnderscoreESY_SY_EEEEENS7_6detail26Sm90ImplicitGemmTileTraitsINSA_20SM90_TMA_LOAD_IM2COLENSA_14ComposedLayoutINSA_7SwizzleILi2ELi4ELi3EEENSA_18smem_ptr_flag_bitsILi8EEENSU_INSB_IJNSB_IJNSC_ILi8EEENSC_ILi32EEEEEENSB_IJSI_SD_EEENSB_IJSD_NSC_ILi11EEEEEEEEENSB_IJNSB_IJSI_NSC_ILi512EEEEEENSB_IJSD_SV_EEENSB_IJSV_NSC_ILi16384EEEEEEEEEEEEEvEENS12_INSA_13SM90_TMA_LOADENS14_IS16_S18_NSU_INSB_IJNSB_IJS19_S19_EEES1C_S1E_EEENSB_IJS1H_S1I_NSB_IJSV_NSC_ILi4096EEEEEEEEEEEEEvEEEENS_8epilogue10collective6detail29Sm90TmaWarpSpecializedAdapterINS20_15DefaultEpilogueISL_NSB_IJNSB_IJlllEEESD_SV_EEES25_NS1Z_6thread17LinearCombinationISL_Li1EffLNS26_9ScaleType4KindE0ELNS_15FloatRoundStyleE2ESL_EENS_4gemm15EpilogueDefaultEEEEEvvEEEEvNT_6ParamsE)
        /*0008*/ 	.word	0x000000fa


	//----- nvinfo : EIATTR_FRAME_SIZE
	.align		4
.L_12:
        /*000c*/ 	.byte	0x04, 0x11
        /*000e*/ 	.short	(.L_14 - .L_13)
	.align		4
.L_13:
        /*0010*/ 	.word	index@(_ZN7cutlass13device_kernelINS_4conv6kernel13ConvUniversalINS1_16ConvProblemShapeILNS1_8OperatorE0ELi2EEENS1_10collective14CollectiveConvINS1_46MainloopSm90TmaGmmaWarpSpecializedImplicitGemmILS5_0ELi11ELi2EN4cute5tupleIJNSA_1CILi1EEESD_SD_EEENS1_36KernelImplicitTmaWarpSpecializedSm90ELi1EEENSB_IJNSC_ILi256EEENSC_ILi64EEENSB_IJSI_EEEEEENS_12float_e4m3_tESL_NSA_8TiledMMAINSA_8MMA_AtomIJNSA_4SM904GMMA30MMA_64x64x32_F32E4M3E4M3_SS_TNILNSP_7ScaleInE1ELSR_1EEEEEENSA_6LayoutISE_NSB_IJNSC_ILi0EEESV_SV_EEEEENSB_IJNSA_10UnderscoreESY_SY_EEEEENS7_6detail26Sm90ImplicitGemmTileTraitsINSA_20SM90_TMA_LOAD_IM2COLENSA_14ComposedLayoutINSA_7SwizzleILi2ELi4ELi3EEENSA_18smem_ptr_flag_bitsILi8EEENSU_INSB_IJNSB_IJNSC_ILi8EEENSC_ILi32EEEEEENSB_IJSI_SD_EEENSB_IJSD_NSC_ILi11EEEEEEEEENSB_IJNSB_IJSI_NSC_ILi512EEEEEENSB_IJSD_SV_EEENSB_IJSV_NSC_ILi16384EEEEEEEEEEEEEvEENS12_INSA_13SM90_TMA_LOADENS14_IS16_S18_NSU_INSB_IJNSB_IJS19_S19_EEES1C_S1E_EEENSB_IJS1H_S1I_NSB_IJSV_NSC_ILi4096EEEEEEEEEEEEEvEEEENS_8epilogue10collective6detail29Sm90TmaWarpSpecializedAdapterINS20_15DefaultEpilogueISL_NSB_IJNSB_IJlllEEESD_SV_EEES25_NS1Z_6thread17LinearCombinationISL_Li1EffLNS26_9ScaleType4KindE0ELNS_15FloatRoundStyleE2ESL_EENS_4gemm15EpilogueDefaultEEEEEvvEEEEvNT_6ParamsE)
        /*0014*/ 	.word	0x00000000


	//----- nvinfo : EIATTR_MIN_STACK_SIZE
	.align		4
.L_14:
        /*0018*/ 	.byte	0x04, 0x12
        /*001a*/ 	.short	(.L_16 - .L_15)
	.align		4
.L_15:
        /*001c*/ 	.word	index@(_ZN7cutlass13device_kernelINS_4conv6kernel13ConvUniversalINS1_16ConvProblemShapeILNS1_8OperatorE0ELi2EEENS1_10collective14CollectiveConvINS1_46MainloopSm90TmaGmmaWarpSpecializedImplicitGemmILS5_0ELi11ELi2EN4cute5tupleIJNSA_1CILi1EEESD_SD_EEENS1_36KernelImplicitTmaWarpSpecializedSm90ELi1EEENSB_IJNSC_ILi256EEENSC_ILi64EEENSB_IJSI_EEEEEENS_12float_e4m3_tESL_NSA_8TiledMMAINSA_8MMA_AtomIJNSA_4SM904GMMA30MMA_64x64x32_F32E4M3E4M3_SS_TNILNSP_7ScaleInE1ELSR_1EEEEEENSA_6LayoutISE_NSB_IJNSC_ILi0EEESV_SV_EEEEENSB_IJNSA_10UnderscoreESY_SY_EEEEENS7_6detail26Sm90ImplicitGemmTileTraitsINSA_20SM90_TMA_LOAD_IM2COLENSA_14ComposedLayoutINSA_7SwizzleILi2ELi4ELi3EEENSA_18smem_ptr_flag_bitsILi8EEENSU_INSB_IJNSB_IJNSC_ILi8EEENSC_ILi32EEEEEENSB_IJSI_SD_EEENSB_IJSD_NSC_ILi11EEEEEEEEENSB_IJNSB_IJSI_NSC_ILi512EEEEEENSB_IJSD_SV_EEENSB_IJSV_NSC_ILi16384EEEEEEEEEEEEEvEENS12_INSA_13SM90_TMA_LOADENS14_IS16_S18_NSU_INSB_IJNSB_IJS19_S19_EEES1C_S1E_EEENSB_IJS1H_S1I_NSB_IJSV_NSC_ILi4096EEEEEEEEEEEEEvEEEENS_8epilogue10collective6detail29Sm90TmaWarpSpecializedAdapterINS20_15DefaultEpilogueISL_NSB_IJNSB_IJlllEEESD_SV_EEES25_NS1Z_6thread17LinearCombinationISL_Li1EffLNS26_9ScaleType4KindE0ELNS_15FloatRoundStyleE2ESL_EENS_4gemm15EpilogueDefaultEEEEEvvEEEEvNT_6ParamsE)
        /*0020*/ 	.word	0x00000000
.L_16:


//--------------------- .nv.compat                --------------------------
	.section	.nv.compat,"",@"SHT_CUDA_COMPAT_INFO"
	.align	4
        /*0000*/ 	.byte	0x02, 0x09, 0x01, 0x00, 0x02, 0x02, 0x04, 0x00, 0x02, 0x05, 0x05, 0x00, 0x03, 0x07, 0x01, 0x01
        /*0010*/ 	.byte	0x02, 0x03, 0x01, 0x00, 0x02, 0x06, 0x01, 0x00, 0x04, 0x0b, 0x08, 0x00, 0x00, 0x00, 0x00, 0x00
        /*0020*/ 	.byte	0x00, 0x00, 0x00, 0x00


//--------------------- .nv.info._ZN7cutlass13device_kernelINS_4conv6kernel13ConvUniversalINS1_16ConvProblemShapeILNS1_8OperatorE0ELi2EEENS1_10collective14CollectiveConvINS1_46MainloopSm90TmaGmmaWarpSpecializedImplicitGemmILS5_0ELi11ELi2EN4cute5tupleIJNSA_1CILi1EEESD_SD_EEENS1_36KernelImplicitTmaWarpSpecializedSm90ELi1EEENSB_IJNSC_ILi256EEENSC_ILi64EEENSB_IJSI_EEEEEENS_12float_e4m3_tESL_NSA_8TiledMMAINSA_8MMA_AtomIJNSA_4SM904GMMA30MMA_64x64x32_F32E4M3E4M3_SS_TNILNSP_7ScaleInE1ELSR_1EEEEEENSA_6LayoutISE_NSB_IJNSC_ILi0EEESV_SV_EEEEENSB_IJNSA_10UnderscoreESY_SY_EEEEENS7_6detail26Sm90ImplicitGemmTileTraitsINSA_20SM90_TMA_LOAD_IM2COLENSA_14ComposedLayoutINSA_7SwizzleILi2ELi4ELi3EEENSA_18smem_ptr_flag_bitsILi8EEENSU_INSB_IJNSB_IJNSC_ILi8EEENSC_ILi32EEEEEENSB_IJSI_SD_EEENSB_IJSD_NSC_ILi11EEEEEEEEENSB_IJNSB_IJSI_NSC_ILi512EEEEEENSB_IJSD_SV_EEENSB_IJSV_NSC_ILi16384EEEEEEEEEEEEEvEENS12_INSA_13SM90_TMA_LOADENS14_IS16_S18_NSU_INSB_IJNSB_IJS19_S19_EEES1C_S1E_EEENSB_IJS1H_S1I_NSB_IJSV_NSC_ILi4096EEEEEEEEEEEEEvEEEENS_8epilogue10collective6detail29Sm90TmaWarpSpecializedAdapterINS20_15DefaultEpilogueISL_NSB_IJNSB_IJlllEEESD_SV_EEES25_NS1Z_6thread17LinearCombinationISL_Li1EffLNS26_9ScaleType4KindE0ELNS_15FloatRoundStyleE2ESL_EENS_4gemm15EpilogueDefaultEEEEEvvEEEEvNT_6ParamsE --------------------------
	.section	.nv.info._ZN7cutlass13device_kernelINS_4conv6kernel13ConvUniversalINS1_16ConvProblemShapeILNS1_8OperatorE0ELi2EEENS1_10collective14CollectiveConvINS1_46MainloopSm90TmaGmmaWarpSpecializedImplicitGemmILS5_0ELi11ELi2EN4cute5tupleIJNSA_1CILi1EEESD_SD_EEENS1_36KernelImplicitTmaWarpSpecializedSm90ELi1EEENSB_IJNSC_ILi256EEENSC_ILi64EEENSB_IJSI_EEEEEENS_12float_e4m3_tESL_NSA_8TiledMMAINSA_8MMA_AtomIJNSA_4SM904GMMA30MMA_64x64x32_F32E4M3E4M3_SS_TNILNSP_7ScaleInE1ELSR_1EEEEEENSA_6LayoutISE_NSB_IJNSC_ILi0EEESV_SV_EEEEENSB_IJNSA_10UnderscoreESY_SY_EEEEENS7_6detail26Sm90ImplicitGemmTileTraitsINSA_20SM90_TMA_LOAD_IM2COLENSA_14ComposedLayoutINSA_7SwizzleILi2ELi4ELi3EEENSA_18smem_ptr_flag_bitsILi8EEENSU_INSB_IJNSB_IJNSC_ILi8EEENSC_ILi32EEEEEENSB_IJSI_SD_EEENSB_IJSD_NSC_ILi11EEEEEEEEENSB_IJNSB_IJSI_NSC_ILi512EEEEEENSB_IJSD_SV_EEENSB_IJSV_NSC_ILi16384EEEEEEEEEEEEEvEENS12_INSA_13SM90_TMA_LOADENS14_IS16_S18_NSU_INSB_IJNSB_IJS19_S19_EEES1C_S1E_EEENSB_IJS1H_S1I_NSB_IJSV_NSC_ILi4096EEEEEEEEEEEEEvEEEENS_8epilogue10collective6detail29Sm90TmaWarpSpecializedAdapterINS20_15DefaultEpilogueISL_NSB_IJNSB_IJlllEEESD_SV_EEES25_NS1Z_6thread17LinearCombinationISL_Li1EffLNS26_9ScaleType4KindE0ELNS_15FloatRoundStyleE2ESL_EENS_4gemm15EpilogueDefaultEEEEEvvEEEEvNT_6ParamsE,"",@"SHT_CUDA_INFO"
	.sectionflags	@""
	.align	4


	//----- nvinfo : EIATTR_CUDA_API_VERSION
	.align		4
        /*0000*/ 	.byte	0x04, 0x37
        /*0002*/ 	.short	(.L_18 - .L_17)
.L_17:
        /*0004*/ 	.word	0x00000082


	//----- nvinfo : EIATTR_KPARAM_INFO
	.align		4
.L_18:
        /*0008*/ 	.byte	0x04, 0x17
        /*000a*/ 	.short	(.L_20 - .L_19)
.L_19:
        /*000c*/ 	.word	0x00000000
        /*0010*/ 	.short	0x0000
        /*0012*/ 	.short	0x0070
        /*0014*/ 	.byte	0x00, 0xf0, 0x01, 0x0e


	//----- nvinfo : EIATTR_SPARSE_MMA_MASK
	.align		4
.L_20:
        /*0018*/ 	.byte	0x03, 0x50
        /*001a*/ 	.short	0x0000


	//----- nvinfo : EIATTR_MAXREG_COUNT
	.align		4
        /*001c*/ 	.byte	0x03, 0x1b
        /*001e*/ 	.short	0x00ff


	//----- nvinfo : EIATTR_NUM_BARRIERS
	.align		4
        /*0020*/ 	.byte	0x02, 0x4c
        /*0022*/ 	.byte	0x01
	.zero		1


	//----- nvinfo : EIATTR_MERCURY_ISA_VERSION
	.align		4
        /*0024*/ 	.byte	0x03, 0x5f
        /*0026*/ 	.short	0x0101


	//----- nvinfo : EIATTR_COOP_GROUP_MASK_REGIDS
	.align		4
        /*0028*/ 	.byte	0x04, 0x29
        /*002a*/ 	.short	(.L_22 - .L_21)


	//   ....[0]....
.L_21:
        /*002c*/ 	.word	0xffffffff


	//   ....[1]....
        /*0030*/ 	.word	0xffffffff


	//   ....[2]....
        /*0034*/ 	.word	0xffffffff


	//----- nvinfo : EIATTR_COOP_GROUP_INSTR_OFFSETS
	.align		4
.L_22:
        /*0038*/ 	.byte	0x04, 0x28
        /*003a*/ 	.short	(.L_24 - .L_23)


	//   ....[0]....
.L_23:
        /*003c*/ 	.word	0x00000060


	//   ....[1]....
        /*0040*/ 	.word	0x00000070


	//   ....[2]....
        /*0044*/ 	.word	0x00000130


	//----- nvinfo : EIATTR_MBARRIER_INSTR_OFFSETS
	.align		4
.L_24:
        /*0048*/ 	.byte	0x04, 0x39
        /*004a*/ 	.short	(.L_26 - .L_25)


	//   ....[0]....
.L_25:
        /*004c*/ 	.word	0x00000270
        /*0050*/ 	.word	0x000000ff
        /*0054*/ 	.word	0x00037000
        /*0058*/ 	.short	0x0100
        /*005a*/ 	.byte	0x08
	.zero		1


	//   ....[1]....
        /*005c*/ 	.word	0x00000280
        /*0060*/ 	.word	0x000000ff
        /*0064*/ 	.word	0x00037058
        /*0068*/ 	.short	0x0100
        /*006a*/ 	.byte	0x08
	.zero		1


	//   ....[2]....
        /*006c*/ 	.word	0x00000290
        /*0070*/ 	.word	0x000000ff
        /*0074*/ 	.word	0x00037008
        /*0078*/ 	.short	0x0100
        /*007a*/ 	.byte	0x08
	.zero		1


	//   ....[3]....
        /*007c*/ 	.word	0x000002a0
        /*0080*/ 	.word	0x000000ff
        /*0084*/ 	.word	0x00037060
        /*0088*/ 	.short	0x0100
        /*008a*/ 	.byte	0x08
	.zero		1


	//   ....[4]....
        /*008c*/ 	.word	0x000002b0
        /*0090*/ 	.word	0x000000ff
        /*0094*/ 	.word	0x00037010
        /*0098*/ 	.short	0x0100
        /*009a*/ 	.byte	0x08
	.zero		1


	//   ....[5]....
        /*009c*/ 	.word	0x000002c0
        /*00a0*/ 	.word	0x000000ff
        /*00a4*/ 	.word	0x00037068
        /*00a8*/ 	.short	0x0100
        /*00aa*/ 	.byte	0x08
	.zero		1


	//   ....[6]....
        /*00ac*/ 	.word	0x000002d0
        /*00b0*/ 	.word	0x000000ff
        /*00b4*/ 	.word	0x00037018
        /*00b8*/ 	.short	0x0100
        /*00ba*/ 	.byte	0x08
	.zero		1


	//   ....[7]....
        /*00bc*/ 	.word	0x000002e0
        /*00c0*/ 	.word	0x000000ff
        /*00c4*/ 	.word	0x00037070
        /*00c8*/ 	.short	0x0100
        /*00ca*/ 	.byte	0x08
	.zero		1


	//   ....[8]....
        /*00cc*/ 	.word	0x000002f0
        /*00d0*/ 	.word	0x000000ff
        /*00d4*/ 	.word	0x00037020
        /*00d8*/ 	.short	0x0100
        /*00da*/ 	.byte	0x08
	.zero		1


	//   ....[9]....
        /*00dc*/ 	.word	0x00000300
        /*00e0*/ 	.word	0x000000ff
        /*00e4*/ 	.word	0x00037078
        /*00e8*/ 	.short	0x0100
        /*00ea*/ 	.byte	0x08
	.zero		1


	//   ....[10]....
        /*00ec*/ 	.word	0x00000310
        /*00f0*/ 	.word	0x000000ff
        /*00f4*/ 	.word	0x00037028
        /*00f8*/ 	.short	0x0100
        /*00fa*/ 	.byte	0x08
	.zero		1


	//   ....[11]....
        /*00fc*/ 	.word	0x00000320
        /*0100*/ 	.word	0x000000ff
        /*0104*/ 	.word	0x00037080
        /*0108*/ 	.short	0x0100
        /*010a*/ 	.byte	0x08
	.zero		1


	//   ....[12]....
        /*010c*/ 	.word	0x00000330
        /*0110*/ 	.word	0x000000ff
        /*0114*/ 	.word	0x00037030
        /*0118*/ 	.short	0x0100
        /*011a*/ 	.byte	0x08
	.zero		1


	//   ....[13]....
        /*011c*/ 	.word	0x00000340
        /*0120*/ 	.word	0x000000ff
        /*0124*/ 	.word	0x00037088
        /*0128*/ 	.short	0x0100
        /*012a*/ 	.byte	0x08
	.zero		1


	//   ....[14]....
        /*012c*/ 	.word	0x00000350
        /*0130*/ 	.word	0x000000ff
        /*0134*/ 	.word	0x00037038
        /*0138*/ 	.short	0x0100
        /*013a*/ 	.byte	0x08
	.zero		1


	//   ....[15]....
        /*013c*/ 	.word	0x00000360
        /*0140*/ 	.word	0x000000ff
        /*0144*/ 	.word	0x00037090
        /*0148*/ 	.short	0x0100
        /*014a*/ 	.byte	0x08
	.zero		1


	//   ....[16]....
        /*014c*/ 	.word	0x00000370
        /*0150*/ 	.word	0x000000ff
        /*0154*/ 	.word	0x00037040
        /*0158*/ 	.short	0x0100
        /*015a*/ 	.byte	0x08
	.zero		1


	//   ....[17]....
        /*015c*/ 	.word	0x00000380
        /*0160*/ 	.word	0x000000ff
        /*0164*/ 	.word	0x00037098
        /*0168*/ 	.short	0x0100
        /*016a*/ 	.byte	0x08
	.zero		1


	//   ....[18]....
        /*016c*/ 	.word	0x00000390
        /*0170*/ 	.word	0x000000ff
        /*0174*/ 	.word	0x00037048
        /*0178*/ 	.short	0x0100
        /*017a*/ 	.byte	0x08
	.zero		1


	//   ....[19]....
        /*017c*/ 	.word	0x000003a0
        /*0180*/ 	.word	0x000000ff
        /*0184*/ 	.word	0x000370a0
        /*0188*/ 	.short	0x0100
        /*018a*/ 	.byte	0x08
	.zero		1


	//   ....[20]....
        /*018c*/ 	.word	0x000003b0
        /*0190*/ 	.word	0x000000ff
        /*0194*/ 	.word	0x00037050
        /*0198*/ 	.short	0x0100
        /*019a*/ 	.byte	0x08
	.zero		1


	//   ....[21]....
        /*019c*/ 	.word	0x000003c0
        /*01a0*/ 	.word	0x000000ff
        /*01a4*/ 	.word	0x000370a8
        /*01a8*/ 	.short	0x0100
        /*01aa*/ 	.byte	0x08
	.zero		1


	//   ....[22]....
        /*01ac*/ 	.word	0x00000c70
        /*01b0*/ 	.word	0x00000006
        /*01b4*/ 	.word	0x00037000
        /*01b8*/ 	.short	0x010a
        /*01ba*/ 	.byte	0x3f
	.zero		1


	//   ....[23]....
        /*01bc*/ 	.word	0x000010f0
        /*01c0*/ 	.word	0x00000006
        /*01c4*/ 	.word	0x00037000
        /*01c8*/ 	.short	0x010a
        /*01ca*/ 	.byte	0x3f
	.zero		1


	//   ....[24]....
        /*01cc*/ 	.word	0x000013f0
        /*01d0*/ 	.word	0x000000ff
        /*01d4*/ 	.word	0x00000000
        /*01d8*/ 	.short	0x0101
        /*01da*/ 	.byte	0x07
	.zero		1


	//   ....[25]....
        /*01dc*/ 	.word	0x000015e0
        /*01e0*/ 	.word	0x00000003
        /*01e4*/ 	.word	0x00000000
        /*01e8*/ 	.short	0x0101
        /*01ea*/ 	.byte	0x3f
	.zero		1


	//   ....[26]....
        /*01ec*/ 	.word	0x0000ed50
        /*01f0*/ 	.word	0x00000012
        /*01f4*/ 	.word	0x00037058
        /*01f8*/ 	.short	0x010a
        /*01fa*/ 	.byte	0x3f
	.zero		1


	//   ....[27]....
        /*01fc*/ 	.word	0x0000f400
        /*0200*/ 	.word	0x00000002
        /*0204*/ 	.word	0x00000000
        /*0208*/ 	.short	0x010a
        /*020a*/ 	.byte	0x3f
	.zero		1


	//   ....[28]....
        /*020c*/ 	.word	0x0000f4b0
        /*0210*/ 	.word	0x00000000
        /*0214*/ 	.word	0x00000000
        /*0218*/ 	.short	0x010a
        /*021a*/ 	.byte	0x3f
	.zero		1


	//   ....[29]....
        /*021c*/ 	.word	0x0000f560
        /*0220*/ 	.word	0x00000000
        /*0224*/ 	.word	0x00000000
        /*0228*/ 	.short	0x010a
        /*022a*/ 	.byte	0x3f
	.zero		1


	//   ....[30]....
        /*022c*/ 	.word	0x0000f610
        /*0230*/ 	.word	0x00000000
        /*0234*/ 	.word	0x00000000
        /*0238*/ 	.short	0x010a
        /*023a*/ 	.byte	0x3f
	.zero		1


	//   ....[31]....
        /*023c*/ 	.word	0x0000f6c0
        /*0240*/ 	.word	0x00000000
        /*0244*/ 	.word	0x00000000
        /*0248*/ 	.short	0x010a
        /*024a*/ 	.byte	0x3f
	.zero		1


	//   ....[32]....
        /*024c*/ 	.word	0x0000f770
        /*0250*/ 	.word	0x00000000
        /*0254*/ 	.word	0x00000000
        /*0258*/ 	.short	0x010a
        /*025a*/ 	.byte	0x3f
	.zero		1


	//   ....[33]....
        /*025c*/ 	.word	0x0000f820
        /*0260*/ 	.word	0x00000000
        /*0264*/ 	.word	0x00000000
        /*0268*/ 	.short	0x010a
        /*026a*/ 	.byte	0x3f
	.zero		1


	//   ....[34]....
        /*026c*/ 	.word	0x0000f8d0
        /*0270*/ 	.word	0x00000000
        /*0274*/ 	.word	0x00000000
        /*0278*/ 	.short	0x010a
        /*027a*/ 	.byte	0x3f
	.zero		1


	//   ....[35]....
        /*027c*/ 	.word	0x0000f980
        /*0280*/ 	.word	0x00000000
        /*0284*/ 	.word	0x00000000
        /*0288*/ 	.short	0x010a
        /*028a*/ 	.byte	0x3f
	.zero		1


	//   ....[36]....
        /*028c*/ 	.word	0x0000fa30
        /*0290*/ 	.word	0x00000000
        /*0294*/ 	.word	0x00000000
        /*0298*/ 	.short	0x010a
        /*029a*/ 	.byte	0x3f
	.zero		1


	//   ....[37]....
        /*029c*/ 	.word	0x0000fae0
        /*02a0*/ 	.word	0x00000004
        /*02a4*/ 	.word	0x00000000
        /*02a8*/ 	.short	0x010a
        /*02aa*/ 	.byte	0x3f
	.zero		1


	//----- nvinfo : EIATTR_NUM_MBARRIERS
	.align		4
.L_26:
        /*02ac*/ 	.byte	0x03, 0x38
        /*02ae*/ 	.short	0x0016


	//----- nvinfo : EIATTR_EXIT_INSTR_OFFSETS
	.align		4
        /*02b0*/ 	.byte	0x04, 0x1c
        /*02b2*/ 	.short	(.L_28 - .L_27)


	//   ....[0]....
.L_27:
        /*02b4*/ 	.word	0x000007a0


	//   ....[1]....
        /*02b8*/ 	.word	0x00001720


	//   ....[2]....
        /*02bc*/ 	.word	0x000093d0


	//   ....[3]....
        /*02c0*/ 	.word	0x000094a0


	//   ....[4]....
        /*02c4*/ 	.word	0x0000ea70


	//   ....[5]....
        /*02c8*/ 	.word	0x0000eb20


	//   ....[6]....
        /*02cc*/ 	.word	0x0000eb40


	//   ....[7]....
        /*02d0*/ 	.word	0x0000f2f0


	//   ....[8]....
        /*02d4*/ 	.word	0x0000fb10


	//----- nvinfo : EIATTR_MAX_THREADS
	.align		4
.L_28:
        /*02d8*/ 	.byte	0x04, 0x05
        /*02da*/ 	.short	(.L_30 - .L_29)
.L_29:
        /*02dc*/ 	.word	0x00000100
        /*02e0*/ 	.word	0x00000001
        /*02e4*/ 	.word	0x00000001


	//----- nvinfo : EIATTR_CRS_STACK_SIZE
	.align		4
.L_30:
        /*02e8*/ 	.byte	0x04, 0x1e
        /*02ea*/ 	.short	(.L_32 - .L_31)
.L_31:
        /*02ec*/ 	.word	0x00000000


	//----- nvinfo : EIATTR_CBANK_PARAM_SIZE
	.align		4
.L_32:
        /*02f0*/ 	.byte	0x03, 0x19
        /*02f2*/ 	.short	0x03f0


	//----- nvinfo : EIATTR_PARAM_CBANK
	.align		4
        /*02f4*/ 	.byte	0x04, 0x0a
        /*02f6*/ 	.short	(.L_34 - .L_33)
	.align		4
.L_33:
        /*02f8*/ 	.word	index@(.nv.constant0._ZN7cutlass13device_kernelINS_4conv6kernel13ConvUniversalINS1_16ConvProblemShapeILNS1_8OperatorE0ELi2EEENS1_10collective14CollectiveConvINS1_46MainloopSm90TmaGmmaWarpSpecializedImplicitGemmILS5_0ELi11ELi2EN4cute5tupleIJNSA_1CILi1EEESD_SD_EEENS1_36KernelImplicitTmaWarpSpecializedSm90ELi1EEENSB_IJNSC_ILi256EEENSC_ILi64EEENSB_IJSI_EEEEEENS_12float_e4m3_tESL_NSA_8TiledMMAINSA_8MMA_AtomIJNSA_4SM904GMMA30MMA_64x64x32_F32E4M3E4M3_SS_TNILNSP_7ScaleInE1ELSR_1EEEEEENSA_6LayoutISE_NSB_IJNSC_ILi0EEESV_SV_EEEEENSB_IJNSA_10UnderscoreESY_SY_EEEEENS7_6detail26Sm90ImplicitGemmTileTraitsINSA_20SM90_TMA_LOAD_IM2COLENSA_14ComposedLayoutINSA_7SwizzleILi2ELi4ELi3EEENSA_18smem_ptr_flag_bitsILi8EEENSU_INSB_IJNSB_IJNSC_ILi8EEENSC_ILi32EEEEEENSB_IJSI_SD_EEENSB_IJSD_NSC_ILi11EEEEEEEEENSB_IJNSB_IJSI_NSC_ILi512EEEEEENSB_IJSD_SV_EEENSB_IJSV_NSC_ILi16384EEEEEEEEEEEEEvEENS12_INSA_13SM90_TMA_LOADENS14_IS16_S18_NSU_INSB_IJNSB_IJS19_S19_EEES1C_S1E_EEENSB_IJS1H_S1I_NSB_IJSV_NSC_ILi4096EEEEEEEEEEEEEvEEEENS_8epilogue10collective6detail29Sm90TmaWarpSpecializedAdapterINS20_15DefaultEpilogueISL_NSB_IJNSB_IJlllEEESD_SV_EEES25_NS1Z_6thread17LinearCombinationISL_Li1EffLNS26_9ScaleType4KindE0ELNS_15FloatRoundStyleE2ESL_EENS_4gemm15EpilogueDefaultEEEEEvvEEEEvNT_6ParamsE)
        /*02fc*/ 	.short	0x0210
        /*02fe*/ 	.short	0x03f0


	//----- nvinfo : EIATTR_SW_WAR
	.align		4
.L_34:
        /*0300*/ 	.byte	0x04, 0x36
        /*0302*/ 	.short	(.L_36 - .L_35)
.L_35:
        /*0304*/ 	.word	0x00000008
.L_36:


//--------------------- .nv.callgraph             --------------------------
	.section	.nv.callgraph,"",@"SHT_CUDA_CALLGRAPH"
	.align	4
	.sectionentsize	8
	.align		4
        /*0000*/ 	.word	0x00000000
	.align		4
        /*0004*/ 	.word	0xffffffff
	.align		4
        /*0008*/ 	.word	0x00000000
	.align		4
        /*000c*/ 	.word	0xfffffffe
	.align		4
        /*0010*/ 	.word	0x00000000
	.align		4
        /*0014*/ 	.word	0xfffffffd
	.align		4
        /*0018*/ 	.word	0x00000000
	.align		4
        /*001c*/ 	.word	0xfffffffc


//--------------------- .nv.constant4             --------------------------
	.section	.nv.constant4,"a",@progbits
	.align	8
	.align		8
.nv.constant4:
        /*0000*/ 	.dword	_ZN39_INTERNAL_64f537f3_4_k_cu_89025a61_26184cuda3std3__45__cpo5beginE
	.align		8
        /*0008*/ 	.dword	_ZN39_INTERNAL_64f537f3_4_k_cu_89025a61_26184cuda3std3__45__cpo3endE
	.align		8
        /*0010*/ 	.dword	_ZN39_INTERNAL_64f537f3_4_k_cu_89025a61_26184cuda3std3__45__cpo6cbeginE
	.align		8
        /*0018*/ 	.dword	_ZN39_INTERNAL_64f537f3_4_k_cu_89025a61_26184cuda3std3__45__cpo4cendE
	.align		8
        /*0020*/ 	.dword	_ZN39_INTERNAL_64f537f3_4_k_cu_89025a61_26184cuda3std3__441_GLOBAL__N__64f537f3_4_k_cu_89025a61_26186ignoreE
	.align		8
        /*0028*/ 	.dword	_ZN39_INTERNAL_64f537f3_4_k_cu_89025a61_26184cuda3std3__419piecewise_constructE
	.align		8
        /*0030*/ 	.dword	_ZN39_INTERNAL_64f537f3_4_k_cu_89025a61_26184cuda3std3__48in_placeE
	.align		8
        /*0038*/ 	.dword	_ZN39_INTERNAL_64f537f3_4_k_cu_89025a61_26184cuda3std6ranges3__45__cpo4swapE
	.align		8
        /*0040*/ 	.dword	_ZN39_INTERNAL_64f537f3_4_k_cu_89025a61_26184cuda3std6ranges3__45__cpo9iter_moveE
	.align		8
        /*0048*/ 	.dword	_ZN39_INTERNAL_64f537f3_4_k_cu_89025a61_26184cute7productE
	.align		8
        /*0050*/ 	.dword	_ZN39_INTERNAL_64f537f3_4_k_cu_89025a61_26184cute1_E


//--------------------- .text._ZN7cutlass13device_kernelINS_4conv6kernel13ConvUniversalINS1_16ConvProblemShapeILNS1_8OperatorE0ELi2EEENS1_10collective14CollectiveConvINS1_46MainloopSm90TmaGmmaWarpSpecializedImplicitGemmILS5_0ELi11ELi2EN4cute5tupleIJNSA_1CILi1EEESD_SD_EEENS1_36KernelImplicitTmaWarpSpecializedSm90ELi1EEENSB_IJNSC_ILi256EEENSC_ILi64EEENSB_IJSI_EEEEEENS_12float_e4m3_tESL_NSA_8TiledMMAINSA_8MMA_AtomIJNSA_4SM904GMMA30MMA_64x64x32_F32E4M3E4M3_SS_TNILNSP_7ScaleInE1ELSR_1EEEEEENSA_6LayoutISE_NSB_IJNSC_ILi0EEESV_SV_EEEEENSB_IJNSA_10UnderscoreESY_SY_EEEEENS7_6detail26Sm90ImplicitGemmTileTraitsINSA_20SM90_TMA_LOAD_IM2COLENSA_14ComposedLayoutINSA_7SwizzleILi2ELi4ELi3EEENSA_18smem_ptr_flag_bitsILi8EEENSU_INSB_IJNSB_IJNSC_ILi8EEENSC_ILi32EEEEEENSB_IJSI_SD_EEENSB_IJSD_NSC_ILi11EEEEEEEEENSB_IJNSB_IJSI_NSC_ILi512EEEEEENSB_IJSD_SV_EEENSB_IJSV_NSC_ILi16384EEEEEEEEEEEEEvEENS12_INSA_13SM90_TMA_LOADENS14_IS16_S18_NSU_INSB_IJNSB_IJS19_S19_EEES1C_S1E_EEENSB_IJS1H_S1I_NSB_IJSV_NSC_ILi4096EEEEEEEEEEEEEvEEEENS_8epilogue10collective6detail29Sm90TmaWarpSpecializedAdapterINS20_15DefaultEpilogueISL_NSB_IJNSB_IJlllEEESD_SV_EEES25_NS1Z_6thread17LinearCombinationISL_Li1EffLNS26_9ScaleType4KindE0ELNS_15FloatRoundStyleE2ESL_EENS_4gemm15EpilogueDefaultEEEEEvvEEEEvNT_6ParamsE --------------------------
	.section	.text._ZN7cutlass13device_kernelINS_4conv6kernel13ConvUniversalINS1_16ConvProblemShapeILNS1_8OperatorE0ELi2EEENS1_10collective14CollectiveConvINS1_46MainloopSm90TmaGmmaWarpSpecializedImplicitGemmILS5_0ELi11ELi2EN4cute5tupleIJNSA_1CILi1EEESD_SD_EEENS1_36KernelImplicitTmaWarpSpecializedSm90ELi1EEENSB_IJNSC_ILi256EEENSC_ILi64EEENSB_IJSI_EEEEEENS_12float_e4m3_tESL_NSA_8TiledMMAINSA_8MMA_AtomIJNSA_4SM904GMMA30MMA_64x64x32_F32E4M3E4M3_SS_TNILNSP_7ScaleInE1ELSR_1EEEEEENSA_6LayoutISE_NSB_IJNSC_ILi0EEESV_SV_EEEEENSB_IJNSA_10UnderscoreESY_SY_EEEEENS7_6detail26Sm90ImplicitGemmTileTraitsINSA_20SM90_TMA_LOAD_IM2COLENSA_14ComposedLayoutINSA_7SwizzleILi2ELi4ELi3EEENSA_18smem_ptr_flag_bitsILi8EEENSU_INSB_IJNSB_IJNSC_ILi8EEENSC_ILi32EEEEEENSB_IJSI_SD_EEENSB_IJSD_NSC_ILi11EEEEEEEEENSB_IJNSB_IJSI_NSC_ILi512EEEEEENSB_IJSD_SV_EEENSB_IJSV_NSC_ILi16384EEEEEEEEEEEEEvEENS12_INSA_13SM90_TMA_LOADENS14_IS16_S18_NSU_INSB_IJNSB_IJS19_S19_EEES1C_S1E_EEENSB_IJS1H_S1I_NSB_IJSV_NSC_ILi4096EEEEEEEEEEEEEvEEEENS_8epilogue10collective6detail29Sm90TmaWarpSpecializedAdapterINS20_15DefaultEpilogueISL_NSB_IJNSB_IJlllEEESD_SV_EEES25_NS1Z_6thread17LinearCombinationISL_Li1EffLNS26_9ScaleType4KindE0ELNS_15FloatRoundStyleE2ESL_EENS_4gemm15EpilogueDefaultEEEEEvvEEEEvNT_6ParamsE,"ax",@progbits
	.align	128
.text._ZN7cutlass13device_kernelINS_4conv6kernel13ConvUniversalINS1_16ConvProblemShapeILNS1_8OperatorE0ELi2EEENS1_10collective14CollectiveConvINS1_46MainloopSm90TmaGmmaWarpSpecializedImplicitGemmILS5_0ELi11ELi2EN4cute5tupleIJNSA_1CILi1EEESD_SD_EEENS1_36KernelImplicitTmaWarpSpecializedSm90ELi1EEENSB_IJNSC_ILi256EEENSC_ILi64EEENSB_IJSI_EEEEEENS_12float_e4m3_tESL_NSA_8TiledMMAINSA_8MMA_AtomIJNSA_4SM904GMMA30MMA_64x64x32_F32E4M3E4M3_SS_TNILNSP_7ScaleInE1ELSR_1EEEEEENSA_6LayoutISE_NSB_IJNSC_ILi0EEESV_SV_EEEEENSB_IJNSA_10UnderscoreESY_SY_EEEEENS7_6detail26Sm90ImplicitGemmTileTraitsINSA_20SM90_TMA_LOAD_IM2COLENSA_14ComposedLayoutINSA_7SwizzleILi2ELi4ELi3EEENSA_18smem_ptr_flag_bitsILi8EEENSU_INSB_IJNSB_IJNSC_ILi8EEENSC_ILi32EEEEEENSB_IJSI_SD_EEENSB_IJSD_NSC_ILi11EEEEEEEEENSB_IJNSB_IJSI_NSC_ILi512EEEEEENSB_IJSD_SV_EEENSB_IJSV_NSC_ILi16384EEEEEEEEEEEEEvEENS12_INSA_13SM90_TMA_LOADENS14_IS16_S18_NSU_INSB_IJNSB_IJS19_S19_EEES1C_S1E_EEENSB_IJS1H_S1I_NSB_IJSV_NSC_ILi4096EEEEEEEEEEEEEvEEEENS_8epilogue10collective6detail29Sm90TmaWarpSpecializedAdapterINS20_15DefaultEpilogueISL_NSB_IJNSB_IJlllEEESD_SV_EEES25_NS1Z_6thread17LinearCombinationISL_Li1EffLNS26_9ScaleType4KindE0ELNS_15FloatRoundStyleE2ESL_EENS_4gemm15EpilogueDefaultEEEEEvvEEEEvNT_6ParamsE:
        .type           _ZN7cutlass13device_kernelINS_4conv6kernel13ConvUniversalINS1_16ConvProblemShapeILNS1_8OperatorE0ELi2EEENS1_10collective14CollectiveConvINS1_46MainloopSm90TmaGmmaWarpSpecializedImplicitGemmILS5_0ELi11ELi2EN4cute5tupleIJNSA_1CILi1EEESD_SD_EEENS1_36KernelImplicitTmaWarpSpecializedSm90ELi1EEENSB_IJNSC_ILi256EEENSC_ILi64EEENSB_IJSI_EEEEEENS_12float_e4m3_tESL_NSA_8TiledMMAINSA_8MMA_AtomIJNSA_4SM904GMMA30MMA_64x64x32_F32E4M3E4M3_SS_TNILNSP_7ScaleInE1ELSR_1EEEEEENSA_6LayoutISE_NSB_IJNSC_ILi0EEESV_SV_EEEEENSB_IJNSA_10UnderscoreESY_SY_EEEEENS7_6detail26Sm90ImplicitGemmTileTraitsINSA_20SM90_TMA_LOAD_IM2COLENSA_14ComposedLayoutINSA_7SwizzleILi2ELi4ELi3EEENSA_18smem_ptr_flag_bitsILi8EEENSU_INSB_IJNSB_IJNSC_ILi8EEENSC_ILi32EEEEEENSB_IJSI_SD_EEENSB_IJSD_NSC_ILi11EEEEEEEEENSB_IJNSB_IJSI_NSC_ILi512EEEEEENSB_IJSD_SV_EEENSB_IJSV_NSC_ILi16384EEEEEEEEEEEEEvEENS12_INSA_13SM90_TMA_LOADENS14_IS16_S18_NSU_INSB_IJNSB_IJS19_S19_EEES1C_S1E_EEENSB_IJS1H_S1I_NSB_IJSV_NSC_ILi4096EEEEEEEEEEEEEvEEEENS_8epilogue10collective6detail29Sm90TmaWarpSpecializedAdapterINS20_15DefaultEpilogueISL_NSB_IJNSB_IJlllEEESD_SV_EEES25_NS1Z_6thread17LinearCombinationISL_Li1EffLNS26_9ScaleType4KindE0ELNS_15FloatRoundStyleE2ESL_EENS_4gemm15EpilogueDefaultEEEEEvvEEEEvNT_6ParamsE,@function
        .size           _ZN7cutlass13device_kernelINS_4conv6kernel13ConvUniversalINS1_16ConvProblemShapeILNS1_8OperatorE0ELi2EEENS1_10collective14CollectiveConvINS1_46MainloopSm90TmaGmmaWarpSpecializedImplicitGemmILS5_0ELi11ELi2EN4cute5tupleIJNSA_1CILi1EEESD_SD_EEENS1_36KernelImplicitTmaWarpSpecializedSm90ELi1EEENSB_IJNSC_ILi256EEENSC_ILi64EEENSB_IJSI_EEEEEENS_12float_e4m3_tESL_NSA_8TiledMMAINSA_8MMA_AtomIJNSA_4SM904GMMA30MMA_64x64x32_F32E4M3E4M3_SS_TNILNSP_7ScaleInE1ELSR_1EEEEEENSA_6LayoutISE_NSB_IJNSC_ILi0EEESV_SV_EEEEENSB_IJNSA_10UnderscoreESY_SY_EEEEENS7_6detail26Sm90ImplicitGemmTileTraitsINSA_20SM90_TMA_LOAD_IM2COLENSA_14ComposedLayoutINSA_7SwizzleILi2ELi4ELi3EEENSA_18smem_ptr_flag_bitsILi8EEENSU_INSB_IJNSB_IJNSC_ILi8EEENSC_ILi32EEEEEENSB_IJSI_SD_EEENSB_IJSD_NSC_ILi11EEEEEEEEENSB_IJNSB_IJSI_NSC_ILi512EEEEEENSB_IJSD_SV_EEENSB_IJSV_NSC_ILi16384EEEEEEEEEEEEEvEENS12_INSA_13SM90_TMA_LOADENS14_IS16_S18_NSU_INSB_IJNSB_IJS19_S19_EEES1C_S1E_EEENSB_IJS1H_S1I_NSB_IJSV_NSC_ILi4096EEEEEEEEEEEEEvEEEENS_8epilogue10collective6detail29Sm90TmaWarpSpecializedAdapterINS20_15DefaultEpilogueISL_NSB_IJNSB_IJlllEEESD_SV_EEES25_NS1Z_6thread17LinearCombinationISL_Li1EffLNS26_9ScaleType4KindE0ELNS_15FloatRoundStyleE2ESL_EENS_4gemm15EpilogueDefaultEEEEEvvEEEEvNT_6ParamsE,(.L_x_105 - _ZN7cutlass13device_kernelINS_4conv6kernel13ConvUniversalINS1_16ConvProblemShapeILNS1_8OperatorE0ELi2EEENS1_10collective14CollectiveConvINS1_46MainloopSm90TmaGmmaWarpSpecializedImplicitGemmILS5_0ELi11ELi2EN4cute5tupleIJNSA_1CILi1EEESD_SD_EEENS1_36KernelImplicitTmaWarpSpecializedSm90ELi1EEENSB_IJNSC_ILi256EEENSC_ILi64EEENSB_IJSI_EEEEEENS_12float_e4m3_tESL_NSA_8TiledMMAINSA_8MMA_AtomIJNSA_4SM904GMMA30MMA_64x64x32_F32E4M3E4M3_SS_TNILNSP_7ScaleInE1ELSR_1EEEEEENSA_6LayoutISE_NSB_IJNSC_ILi0EEESV_SV_EEEEENSB_IJNSA_10UnderscoreESY_SY_EEEEENS7_6detail26Sm90ImplicitGemmTileTraitsINSA_20SM90_TMA_LOAD_IM2COLENSA_14ComposedLayoutINSA_7SwizzleILi2ELi4ELi3EEENSA_18smem_ptr_flag_bitsILi8EEENSU_INSB_IJNSB_IJNSC_ILi8EEENSC_ILi32EEEEEENSB_IJSI_SD_EEENSB_IJSD_NSC_ILi11EEEEEEEEENSB_IJNSB_IJSI_NSC_ILi512EEEEEENSB_IJSD_SV_EEENSB_IJSV_NSC_ILi16384EEEEEEEEEEEEEvEENS12_INSA_13SM90_TMA_LOADENS14_IS16_S18_NSU_INSB_IJNSB_IJS19_S19_EEES1C_S1E_EEENSB_IJS1H_S1I_NSB_IJSV_NSC_ILi4096EEEEEEEEEEEEEvEEEENS_8epilogue10collective6detail29Sm90TmaWarpSpecializedAdapterINS20_15DefaultEpilogueISL_NSB_IJNSB_IJlllEEESD_SV_EEES25_NS1Z_6thread17LinearCombinationISL_Li1EffLNS26_9ScaleType4KindE0ELNS_15FloatRoundStyleE2ESL_EENS_4gemm15EpilogueDefaultEEEEEvvEEEEvNT_6ParamsE)
        .other          _ZN7cutlass13device_kernelINS_4conv6kernel13ConvUniversalINS1_16ConvProblemShapeILNS1_8OperatorE0ELi2EEENS1_10collective14CollectiveConvINS1_46MainloopSm90TmaGmmaWarpSpecializedImplicitGemmILS5_0ELi11ELi2EN4cute5tupleIJNSA_1CILi1EEESD_SD_EEENS1_36KernelImplicitTmaWarpSpecializedSm90ELi1EEENSB_IJNSC_ILi256EEENSC_ILi64EEENSB_IJSI_EEEEEENS_12float_e4m3_tESL_NSA_8TiledMMAINSA_8MMA_AtomIJNSA_4SM904GMMA30MMA_64x64x32_F32E4M3E4M3_SS_TNILNSP_7ScaleInE1ELSR_1EEEEEENSA_6LayoutISE_NSB_IJNSC_ILi0EEESV_SV_EEEEENSB_IJNSA_10UnderscoreESY_SY_EEEEENS7_6detail26Sm90ImplicitGemmTileTraitsINSA_20SM90_TMA_LOAD_IM2COLENSA_14ComposedLayoutINSA_7SwizzleILi2ELi4ELi3EEENSA_18smem_ptr_flag_bitsILi8EEENSU_INSB_IJNSB_IJNSC_ILi8EEENSC_ILi32EEEEEENSB_IJSI_SD_EEENSB_IJSD_NSC_ILi11EEEEEEEEENSB_IJNSB_IJSI_NSC_ILi512EEEEEENSB_IJSD_SV_EEENSB_IJSV_NSC_ILi16384EEEEEEEEEEEEEvEENS12_INSA_13SM90_TMA_LOADENS14_IS16_S18_NSU_INSB_IJNSB_IJS19_S19_EEES1C_S1E_EEENSB_IJS1H_S1I_NSB_IJSV_NSC_ILi4096EEEEEEEEEEEEEvEEEENS_8epilogue10collective6detail29Sm90TmaWarpSpecializedAdapterINS20_15DefaultEpilogueISL_NSB_IJNSB_IJlllEEESD_SV_EEES25_NS1Z_6thread17LinearCombinationISL_Li1EffLNS26_9ScaleType4KindE0ELNS_15FloatRoundStyleE2ESL_EENS_4gemm15EpilogueDefaultEEEEEvvEEEEvNT_6ParamsE,@"STO_CUDA_ENTRY STV_DEFAULT"
_ZN7cutlass13device_kernelINS_4conv6kernel13ConvUniversalINS1_16ConvProblemShapeILNS1_8OperatorE0ELi2EEENS1_10collective14CollectiveConvINS1_46MainloopSm90TmaGmmaWarpSpecializedImplicitGemmILS5_0ELi11ELi2EN4cute5tupleIJNSA_1CILi1EEESD_SD_EEENS1_36KernelImplicitTmaWarpSpecializedSm90ELi1EEENSB_IJNSC_ILi256EEENSC_ILi64EEENSB_IJSI_EEEEEENS_12float_e4m3_tESL_NSA_8TiledMMAINSA_8MMA_AtomIJNSA_4SM904GMMA30MMA_64x64x32_F32E4M3E4M3_SS_TNILNSP_7ScaleInE1ELSR_1EEEEEENSA_6LayoutISE_NSB_IJNSC_ILi0EEESV_SV_EEEEENSB_IJNSA_10UnderscoreESY_SY_EEEEENS7_6detail26Sm90ImplicitGemmTileTraitsINSA_20SM90_TMA_LOAD_IM2COLENSA_14ComposedLayoutINSA_7SwizzleILi2ELi4ELi3EEENSA_18smem_ptr_flag_bitsILi8EEENSU_INSB_IJNSB_IJNSC_ILi8EEENSC_ILi32EEEEEENSB_IJSI_SD_EEENSB_IJSD_NSC_ILi11EEEEEEEEENSB_IJNSB_IJSI_NSC_ILi512EEEEEENSB_IJSD_SV_EEENSB_IJSV_NSC_ILi16384EEEEEEEEEEEEEvEENS12_INSA_13SM90_TMA_LOADENS14_IS16_S18_NSU_INSB_IJNSB_IJS19_S19_EEES1C_S1E_EEENSB_IJS1H_S1I_NSB_IJSV_NSC_ILi4096EEEEEEEEEEEEEvEEEENS_8epilogue10collective6detail29Sm90TmaWarpSpecializedAdapterINS20_15DefaultEpilogueISL_NSB_IJNSB_IJlllEEESD_SV_EEES25_NS1Z_6thread17LinearCombinationISL_Li1EffLNS26_9ScaleType4KindE0ELNS_15FloatRoundStyleE2ESL_EENS_4gemm15EpilogueDefaultEEEEEvvEEEEvNT_6ParamsE:
[----:B------:R-:W-:Y:S01]  /*0000*/  LDC R1, c[0x0][0x28] ;  /* 0x00000a00ff017b82 */ /* 0x000fe20000000800 */
[----:B------:R-:W0:Y:S01]  /*0010*/  S2R R9, SR_TID.X ;  /* 0x0000000000097919 */ /* 0x000e220000002100 */
[----:B------:R-:W-:Y:S01]  /*0020*/  ELECT P0, URZ, PT ;  /* 0x00000000003f782f */ /* 0x000fe20003800000 */
[----:B------:R-:W-:Y:S01]  /*0030*/  BSSY B0, `(.L_x_0) ;  /* 0x000000f000007945 */ /* 0x000fe20003800000 */
[--C-:B0-----:R-:W-:Y:S02]  /*0040*/  SHF.R.U32.HI R0, RZ, 0x5, R9.reuse ;  /* 0x00000005ff007819 */ /* 0x101fe40000011609 */
[----:B------:R-:W-:-:S03]  /*0050*/  SHF.R.U32.HI R3, RZ, 0x7, R9 ;  /* 0x00000007ff037819 */ /* 0x000fc60000011609 */
[----:B------:R-:W0:Y:S04]  /*0060*/  SHFL.IDX PT, R2, R0, RZ, 0x1f ;  /* 0x00001fff00027589 */ /* 0x000e2800000e0000 */
[----:B------:R1:W2:Y:S01]  /*0070*/  SHFL.IDX PT, R7, R3, RZ, 0x1f ;  /* 0x00001fff03077589 */ /* 0x0002a200000e0000 */
[----:B0-----:R-:W-:-:S13]  /*0080*/  ISETP.NE.OR P0, PT, R2, RZ, !P0 ;  /* 0x000000ff0200720c */ /* 0x001fda0004705670 */
[----:B-12---:R-:W-:Y:S05]  /*0090*/  @P0 BRA `(.L_x_1) ;  /* 0x0000000000200947 */ /* 0x006fea0003800000 */
[----:B------:R-:W-:Y:S02]  /*00a0*/  ULDC.64 UR4, c[0x0][0x198] ;  /* 0x0000660000047ab9 */ /* 0x000fe40000000a00 */
[----:B------:R-:W-:Y:S02]  /*00b0*/  UIADD3 UR6, UP0, UR4, 0xf0, URZ ;  /* 0x000000f004067890 */ /* 0x000fe4000ff1e03f */
[----:B------:R-:W-:Y:S02]  /*00c0*/  UIADD3 UR4, UP1, UR4, 0x1f0, URZ ;  /* 0x000001f004047890 */ /* 0x000fe4000ff3e03f */
[----:B------:R-:W-:Y:S02]  /*00d0*/  UIADD3.X UR7, URZ, UR5, URZ, UP0, !UPT ;  /* 0x000000053f077290 */ /* 0x000fe400087fe43f */
[----:B------:R-:W-:-:S07]  /*00e0*/  UIADD3.X UR5, URZ, UR5, URZ, UP1, !UPT ;  /* 0x000000053f057290 */ /* 0x000fce0008ffe43f */
[----:B------:R0:W-:Y:S02]  /*00f0*/  UTMACCTL.PF [UR6] ;  /* 0x00000000060079b9 */ /* 0x0001e40008040000 */
[----:B------:R0:W-:Y:S02]  /*0100*/  UTMACCTL.PF [UR4] ;  /* 0x00000000040079b9 */ /* 0x0001e40008040000 */
[----:B0-----:R-:W-:Y:S01]  /*0110*/  NOP ;  /* 0x0000000000007918 */ /* 0x001fe20000000000 */
.L_x_1:
[----:B------:R-:W-:Y:S05]  /*0120*/  BSYNC B0 ;  /* 0x0000000000007941 */ /* 0x000fea0003800000 */
.L_x_0:
[----:B------:R-:W0:Y:S01]  /*0130*/  SHFL.IDX PT, R0, R0, RZ, 0x1f ;  /* 0x00001fff00007589 */ /* 0x000e2200000e0000 */
[----:B------:R-:W-:-:S04]  /*0140*/  SHF.R.S32.HI R3, RZ, 0x1f, R2 ;  /* 0x0000001fff037819 */ /* 0x000fc80000011402 */
[----:B------:R-:W-:Y:S02]  /*0150*/  LEA.HI R3, R3, R2, RZ, 0x2 ;  /* 0x0000000203037211 */ /* 0x000fe400078f10ff */
[----:B0-----:R-:W-:-:S13]  /*0160*/  ISETP.NE.AND P0, PT, R0, RZ, PT ;  /* 0x000000ff0000720c */ /* 0x001fda0003f05270 */
[----:B------:R-:W-:Y:S05]  /*0170*/  @P0 BRA `(.L_x_2) ;  /* 0x00000000009c0947 */ /* 0x000fea0003800000 */
[----:B------:R-:W-:Y:S01]  /*0180*/  ELECT P0, URZ, PT ;  /* 0x00000000003f782f */ /* 0x000fe20003800000 */
[----:B------:R-:W-:-:S12]  /*0190*/  BSSY B0, `(.L_x_2) ;  /* 0x0000025000007945 */ /* 0x000fd80003800000 */
[----:B------:R-:W-:Y:S05]  /*01a0*/  @!P0 BRA `(.L_x_3) ;  /* 0x00000000008c8947 */ /* 0x000fea0003800000 */
[----:B------:R-:W0:Y:S01]  /*01b0*/  S2UR UR8, SR_CgaCtaId ;  /* 0x00000000000879c3 */ /* 0x000e220000008800 */
[----:B------:R-:W-:Y:S01]  /*01c0*/  UMOV UR4, 0x400 ;  /* 0x0000040000047882 */ /* 0x000fe20000000000 */
[----:B------:R-:W-:Y:S01]  /*01d0*/  UMOV UR5, 0x1 ;  /* 0x0000000100057882 */ /* 0x000fe20000000000 */
[----:B------:R-:W-:Y:S02]  /*01e0*/  UMOV UR6, 0x80 ;  /* 0x0000008000067882 */ /* 0x000fe40000000000 */
[----:B------:R-:W-:-:S04]  /*01f0*/  UIADD3 UR6, -UR6, 0x100000, URZ ;  /* 0x0010000006067890 */ /* 0x000fc8000fffe13f */
[----:B------:R-:W-:Y:S02]  /*0200*/  USHF.L.U32 UR7, UR6, 0xb, URZ ;  /* 0x0000000b06077899 */ /* 0x000fe4000800063f */
[----:B------:R-:W-:Y:S02]  /*0210*/  USHF.L.U32 UR6, UR6, 0x1, URZ ;  /* 0x0000000106067899 */ /* 0x000fe4000800063f */
[----:B0-----:R-:W-:Y:S02]  /*0220*/  ULEA UR8, UR8, UR4, 0x18 ;  /* 0x0000000408087291 */ /* 0x001fe4000f8ec03f */
[----:B------:R-:W-:-:S04]  /*0230*/  UIADD3 UR4, -UR5, 0x100000, URZ ;  /* 0x0010000005047890 */ /* 0x000fc8000fffe13f */
[----:B------:R-:W-:Y:S02]  /*0240*/  USHF.L.U32 UR5, UR4, 0xb, URZ ;  /* 0x0000000b04057899 */ /* 0x000fe4000800063f */
[----:B------:R-:W-:Y:S01]  /*0250*/  USHF.L.U32 UR4, UR4, 0x1, URZ ;  /* 0x0000000104047899 */ /* 0x000fe2000800063f */
[----:B------:R-:W0:Y:S11]  /*0260*/  FENCE.VIEW.ASYNC.S ;  /* 0x00000000000073c6 */ /* 0x000e360000000000 */
[----:B0-----:R0:W1:Y:S01]  /*0270*/  SYNCS.EXCH.64 URZ, [UR8+0x37000], UR4 ;  /* 0x03700004083f75b2 */ /* 0x0010620008000100 */
[----:B------:R0:W2:Y:S01]  /*0280*/  SYNCS.EXCH.64 URZ, [UR8+0x37058], UR6 ;  /* 0x03705806083f75b2 */ /* 0x0000a20008000100 */
[----:B------:R0:W3:Y:S01]  /*0290*/  SYNCS.EXCH.64 URZ, [UR8+0x37008], UR4 ;  /* 0x03700804083f75b2 */ /* 0x0000e20008000100 */
[----:B------:R0:W4:Y:S01]  /*02a0*/  SYNCS.EXCH.64 URZ, [UR8+0x37060], UR6 ;  /* 0x03706006083f75b2 */ /* 0x0001220008000100 */
[----:B------:R0:W0:Y:S01]  /*02b0*/  SYNCS.EXCH.64 URZ, [UR8+0x37010], UR4 ;  /* 0x03701004083f75b2 */ /* 0x0000220008000100 */
        /* <DEDUP_REMOVED lines=17> */
[----:B------:R-:W-:Y:S01]  /*03d0*/  NOP ;  /* 0x0000000000007918 */ /* 0x000fe20000000000 */
.L_x_3:
[----:B0-----:R-:W-:Y:S05]  /*03e0*/  BSYNC B0 ;  /* 0x0000000000007941 */ /* 0x001fea0003800000 */
.L_x_2:
[----:B------:R-:W-:Y:S01]  /*03f0*/  ULDC.64 UR4, c[0x0][0x598] ;  /* 0x0001660000047ab9 */ /* 0x000fe20000000a00 */
[----:B------:R-:W-:Y:S01]  /*0400*/  LOP3.LUT R3, R3, 0xfffffffc, RZ, 0xc0, !PT ;  /* 0xfffffffc03037812 */ /* 0x000fe200078ec0ff */
[----:B------:R-:W-:Y:S01]  /*0410*/  NOP ;  /* 0x0000000000007918 */ /* 0x000fe20000000000 */
[----:B------:R-:W-:Y:S01]  /*0420*/  ISETP.NE.U32.AND P0, PT, RZ, UR4, PT ;  /* 0x00000004ff007c0c */ /* 0x000fe2000bf05070 */
[----:B------:R-:W-:Y:S01]  /*0430*/  NOP ;  /* 0x0000000000007918 */ /* 0x000fe20000000000 */
[----:B-1234-:R-:W-:Y:S01]  /*0440*/  BAR.SYNC.DEFER_BLOCKING 0x0 ;  /* 0x0000000000007b1d */ /* 0x01efe20000010000 */
[----:B------:R-:W-:Y:S01]  /*0450*/  IMAD.IADD R6, R2, 0x1, -R3 ;  /* 0x0000000102067824 */ /* 0x000fe200078e0a03 */
[----:B------:R-:W-:Y:S02]  /*0460*/  ISETP.NE.AND.EX P0, PT, RZ, UR5, PT, P0 ;  /* 0x00000005ff007c0c */ /* 0x000fe4000bf05300 */
[C---:B------:R-:W-:Y:S02]  /*0470*/  ISETP.NE.AND P2, PT, R7.reuse, 0x1, PT ;  /* 0x000000010700780c */ /* 0x040fe40003f45270 */
[----:B------:R-:W-:Y:S01]  /*0480*/  LOP3.LUT P1, RZ, R7, R6, RZ, 0xfc, !PT ;  /* 0x0000000607ff7212 */ /* 0x000fe2000782fcff */
[----:B------:R-:W-:-:S03]  /*0490*/  ULDC.64 UR12, c[0x0][0x208] ;  /* 0x00008200000c7ab9 */ /* 0x000fc60000000a00 */
[----:B------:R-:W-:-:S04]  /*04a0*/  SEL R0, RZ, 0x1, P1 ;  /* 0x00000001ff007807 */ /* 0x000fc80000800000 */
[----:B------:R-:W-:Y:S01]  /*04b0*/  SEL R8, R0, 0x2, P2 ;  /* 0x0000000200087807 */ /* 0x000fe20001000000 */
[----:B------:R-:W-:Y:S06]  /*04c0*/  @!P0 BRA `(.L_x_4) ;  /* 0x00000000001c8947 */ /* 0x000fec0003800000 */
[----:B------:R-:W0:Y:S02]  /*04d0*/  LDC.64 R2, c[0x0][0x598] ;  /* 0x00016600ff027b82 */ /* 0x000e240000000a00 */
[----:B0-----:R-:W2:Y:S02]  /*04e0*/  LDG.E.64 R2, desc[UR12][R2.64] ;  /* 0x0000000c02027981 */ /* 0x001ea4000c1e1b00 */
[----:B--2---:R-:W-:-:S04]  /*04f0*/  ISETP.NE.U32.AND P0, PT, R2, RZ, PT ;  /* 0x000000ff0200720c */ /* 0x004fc80003f05070 */
[----:B------:R-:W-:-:S13]  /*0500*/  ISETP.NE.AND.EX P0, PT, R3, RZ, PT, P0 ;  /* 0x000000ff0300720c */ /* 0x000fda0003f05300 */
[----:B------:R-:W-:Y:S05]  /*0510*/  @!P0 BRA `(.L_x_4) ;  /* 0x0000000000088947 */ /* 0x000fea0003800000 */
[----:B------:R2:W5:Y:S01]  /*0520*/  LD.E R2, desc[UR12][R2.64] ;  /* 0x0000000c02027980 */ /* 0x000562000c101900 */
[----:B------:R-:W-:Y:S05]  /*0530*/  BRA `(.L_x_5) ;  /* 0x0000000000207947 */ /* 0x000fea0003800000 */
.L_x_4:
[----:B------:R-:W-:Y:S02]  /*0540*/  ULDC.64 UR4, c[0x0][0x588] ;  /* 0x0001620000047ab9 */ /* 0x000fe40000000a00 */
[----:B------:R-:W-:-:S04]  /*0550*/  ISETP.NE.U32.AND P0, PT, RZ, UR4, PT ;  /* 0x00000004ff007c0c */ /* 0x000fc8000bf05070 */
[----:B------:R-:W-:-:S13]  /*0560*/  ISETP.NE.AND.EX P0, PT, RZ, UR5, PT, P0 ;  /* 0x00000005ff007c0c */ /* 0x000fda000bf05300 */
[----:B------:R-:W-:Y:S05]  /*0570*/  @!P0 BRA `(.L_x_6) ;  /* 0x00000000000c8947 */ /* 0x000fea0003800000 */
[----:B------:R-:W0:Y:S02]  /*0580*/  LDC.64 R2, c[0x0][0x588] ;  /* 0x00016200ff027b82 */ /* 0x000e240000000a00 */
[----:B0-----:R0:W5:Y:S01]  /*0590*/  LDG.E R2, desc[UR12][R2.64] ;  /* 0x0000000c02027981 */ /* 0x001162000c1e1900 */
[----:B------:R-:W-:Y:S05]  /*05a0*/  BRA `(.L_x_5) ;  /* 0x0000000000047947 */ /* 0x000fea0003800000 */
.L_x_6:
[----:B------:R-:W1:Y:S02]  /*05b0*/  LDC R2, c[0x0][0x580] ;  /* 0x00016000ff027b82 */ /* 0x000e640000000800 */
.L_x_5:
[----:B------:R-:W-:Y:S02]  /*05c0*/  ULDC.64 UR4, c[0x0][0x5a0] ;  /* 0x0001680000047ab9 */ /* 0x000fe40000000a00 */
[----:B------:R-:W-:-:S04]  /*05d0*/  ISETP.NE.U32.AND P0, PT, RZ, UR4, PT ;  /* 0x00000004ff007c0c */ /* 0x000fc8000bf05070 */
[----:B------:R-:W-:-:S13]  /*05e0*/  ISETP.NE.AND.EX P0, PT, RZ, UR5, PT, P0 ;  /* 0x00000005ff007c0c */ /* 0x000fda000bf05300 */
[----:B------:R-:W-:Y:S05]  /*05f0*/  @!P0 BRA `(.L_x_7) ;  /* 0x00000000001c8947 */ /* 0x000fea0003800000 */
[----:B------:R-:W3:Y:S02]  /*0600*/  LDC.64 R4, c[0x0][0x5a0] ;  /* 0x00016800ff047b82 */ /* 0x000ee40000000a00 */
[----:B---3--:R-:W3:Y:S02]  /*0610*/  LDG.E.64 R4, desc[UR12][R4.64] ;  /* 0x0000000c04047981 */ /* 0x008ee4000c1e1b00 */
[----:B---3--:R-:W-:-:S04]  /*0620*/  ISETP.NE.U32.AND P0, PT, R4, RZ, PT ;  /* 0x000000ff0400720c */ /* 0x008fc80003f05070 */
[----:B------:R-:W-:-:S13]  /*0630*/  ISETP.NE.AND.EX P0, PT, R5, RZ, PT, P0 ;  /* 0x000000ff0500720c */ /* 0x000fda0003f05300 */
[----:B------:R-:W-:Y:S05]  /*0640*/  @!P0 BRA `(.L_x_7) ;  /* 0x0000000000088947 */ /* 0x000fea0003800000 */
[----:B------:R3:W5:Y:S01]  /*0650*/  LD.E R0, desc[UR12][R4.64] ;  /* 0x0000000c04007980 */ /* 0x000762000c101900 */
[----:B------:R-:W-:Y:S05]  /*0660*/  BRA `(.L_x_8) ;  /* 0x0000000000207947 */ /* 0x000fea0003800000 */
.L_x_7:
[----:B------:R-:W-:Y:S02]  /*0670*/  ULDC.64 UR4, c[0x0][0x590] ;  /* 0x0001640000047ab9 */ /* 0x000fe40000000a00 */
[----:B------:R-:W-:-:S04]  /*0680*/  ISETP.NE.U32.AND P0, PT, RZ, UR4, PT ;  /* 0x00000004ff007c0c */ /* 0x000fc8000bf05070 */
[----:B------:R-:W-:-:S13]  /*0690*/  ISETP.NE.AND.EX P0, PT, RZ, UR5, PT, P0 ;  /* 0x00000005ff007c0c */ /* 0x000fda000bf05300 */
[----:B------:R-:W-:Y:S05]  /*06a0*/  @!P0 BRA `(.L_x_9) ;  /* 0x00000000000c8947 */ /* 0x000fea0003800000 */
[----:B------:R-:W3:Y:S02]  /*06b0*/  LDC.64 R4, c[0x0][0x590] ;  /* 0x00016400ff047b82 */ /* 0x000ee40000000a00 */
[----:B---3--:R4:W5:Y:S01]  /*06c0*/  LDG.E R0, desc[UR12][R4.64] ;  /* 0x0000000c04007981 */ /* 0x008962000c1e1900 */
[----:B------:R-:W-:Y:S05]  /*06d0*/  BRA `(.L_x_8) ;  /* 0x0000000000047947 */ /* 0x000fea0003800000 */
.L_x_9:
[----:B------:R-:W3:Y:S02]  /*06e0*/  LDC R0, c[0x0][0x584] ;  /* 0x00016100ff007b82 */ /* 0x000ee40000000800 */
.L_x_8:
[----:B0-2---:R-:W0:Y:S01]  /*06f0*/  LDC R3, c[0x0][0x3c4] ;  /* 0x0000f100ff037b82 */ /* 0x005e220000000800 */
[----:B------:R-:W-:-:S07]  /*0700*/  ISETP.NE.AND P0, PT, R7, RZ, PT ;  /* 0x000000ff0700720c */ /* 0x000fce0003f05270 */
[----:B------:R-:W2:Y:S01]  /*0710*/  LDC.64 R10, c[0x0][0x3c8] ;  /* 0x0000f200ff0a7b82 */ /* 0x000ea20000000a00 */
[----:B0-----:R-:W-:-:S05]  /*0720*/  VIADD R3, R3, 0x3f ;  /* 0x0000003f03037836 */ /* 0x001fca0000000000 */
[----:B---34-:R-:W-:-:S04]  /*0730*/  SHF.R.S32.HI R4, RZ, 0x1f, R3 ;  /* 0x0000001fff047819 */ /* 0x018fc80000011403 */
[----:B------:R-:W-:-:S04]  /*0740*/  LEA.HI R4, R4, R3, RZ, 0x6 ;  /* 0x0000000304047211 */ /* 0x000fc800078f30ff */
[----:B------:R-:W-:-:S05]  /*0750*/  SHF.R.S32.HI R3, RZ, 0x6, R4 ;  /* 0x00000006ff037819 */ /* 0x000fca0000011404 */
[----:B--2---:R-:W-:-:S04]  /*0760*/  IMAD R4, R3, R10, RZ ;  /* 0x0000000a03047224 */ /* 0x004fc800078e02ff */
[----:B------:R-:W-:Y:S01]  /*0770*/  IMAD R4, R4, R11, RZ ;  /* 0x0000000b04047224 */ /* 0x000fe200078e02ff */
[----:B------:R-:W-:Y:S06]  /*0780*/  @!P0 BRA `(.L_x_10) ;  /* 0x000000e000e88947 */ /* 0x000fec0003800000 */
[----:B------:R-:W-:-:S13]  /*0790*/  ISETP.NE.AND P0, PT, R7, 0x1, PT ;  /* 0x000000010700780c */ /* 0x000fda0003f05270 */
[----:B------:R-:W-:Y:S05]  /*07a0*/  @P0 EXIT ;  /* 0x000000000000094d */ /* 0x000fea0003800000 */
[----:B------:R-:W-:Y:S01]  /*07b0*/  ISETP.GE.AND P0, PT, R4, 0x1, PT ;  /* 0x000000010400780c */ /* 0x000fe20003f06270 */
[----:B------:R-:W-:Y:S01]  /*07c0*/  UMOV UR4, URZ ;  /* 0x0000003f00047c82 */ /* 0x000fe20008000000 */
[----:B------:R-:W-:Y:S02]  /*07d0*/  CS2R R54, SRZ ;  /* 0x0000000000367805 */ /* 0x000fe4000001ff00 */
[----:B------:R-:W-:Y:S02]  /*07e0*/  CS2R R120, SRZ ;  /* 0x0000000000787805 */ /* 0x000fe4000001ff00 */
[----:B------:R-:W-:Y:S02]  /*07f0*/  CS2R R122, SRZ ;  /* 0x00000000007a7805 */ /* 0x000fe4000001ff00 */
[----:B------:R-:W-:Y:S02]  /*0800*/  CS2R R124, SRZ ;  /* 0x00000000007c7805 */ /* 0x000fe4000001ff00 */
[----:B------:R-:W-:-:S02]  /*0810*/  CS2R R126, SRZ ;  /* 0x00000000007e7805 */ /* 0x000fc4000001ff00 */
[----:B------:R-:W-:Y:S02]  /*0820*/  CS2R R128, SRZ ;  /* 0x0000000000807805 */ /* 0x000fe4000001ff00 */
        /* <DEDUP_REMOVED lines=57> */
[----:B------:R-:W-:Y:S01]  /*0bc0*/  CS2R R52, SRZ ;  /* 0x0000000000347805 */ /* 0x000fe2000001ff00 */
[----:B------:R-:W-:Y:S06]  /*0bd0*/  @!P0 BRA `(.L_x_11) ;  /* 0x0000000000e08947 */ /* 0x000fec0003800000 */
[----:B------:R-:W-:-:S04]  /*0be0*/  LOP3.LUT R3, R8, 0x1, RZ, 0xfc, !PT ;  /* 0x0000000108037812 */ /* 0x000fc800078efcff */
[----:B------:R-:W-:-:S13]  /*0bf0*/  ISETP.NE.AND P1, PT, R3, 0x3, PT ;  /* 0x000000030300780c */ /* 0x000fda0003f25270 */
[----:B------:R-:W-:Y:S05]  /*0c00*/  @!P1 BRA `(.L_x_12) ;  /* 0x0000000000049947 */ /* 0x000fea0003800000 */
[----:B------:R-:W-:Y:S01]  /*0c10*/  BPT.TRAP 0x1 ;  /* 0x000000040000795c */ /* 0x000fe20000300000 */
.L_x_12:
[----:B------:R-:W0:Y:S01]  /*0c20*/  S2UR UR5, SR_CgaCtaId ;  /* 0x00000000000579c3 */ /* 0x000e220000008800 */
[----:B------:R-:W-:Y:S01]  /*0c30*/  SHF.L.U32 R3, RZ, 0x1f, RZ ;  /* 0x0000001fff037819 */ /* 0x000fe200000006ff */
[----:B------:R-:W-:Y:S02]  /*0c40*/  UMOV UR4, 0x400 ;  /* 0x0000040000047882 */ /* 0x000fe40000000000 */
[----:B0-----:R-:W-:-:S12]  /*0c50*/  ULEA UR4, UR5, UR4, 0x18 ;  /* 0x0000000405047291 */ /* 0x001fd8000f8ec03f */
.L_x_13:
[----:B0-----:R-:W-:-:S04]  /*0c60*/  IMAD.U32 R6, RZ, RZ, UR4 ;  /* 0x00000004ff067e24 */ /* 0x001fc8000f8e00ff */
[----:B------:R0:W2:Y:S03]  /*0c70*/  SYNCS.PHASECHK.TRANS64.TRYWAIT P1, [R6+URZ+0x37000], R3 ;  /* 0x03700003060075a7 */ /* 0x0000a6000802017f */
[----:B--2---:R-:W-:Y:S05]  /*0c80*/  @!P1 NANOSLEEP.SYNCS 0x989680 ;  /* 0x009896800000995d */ /* 0x004fea0003900000 */
[----:B------:R-:W2:Y:S02]  /*0c90*/  @!P1 SYNCS.PHASECHK.TRANS64 P1, [R6+URZ+0x37000], R3 ;  /* 0x03700003060095a7 */ /* 0x000ea4000802007f */
[----:B--2---:R-:W-:Y:S05]  /*0ca0*/  @!P1 BRA `(.L_x_13) ;  /* 0xfffffffc00ec9947 */ /* 0x004fea000383ffff */
[----:B------:R-:W-:Y:S01]  /*0cb0*/  UIADD3 UR5, UR4, 0x2c000, URZ ;  /* 0x0002c00004057890 */ /* 0x000fe2000fffe03f */
[----:B------:R-:W-:Y:S01]  /*0cc0*/  WARPGROUP.ARRIVE ;  /* 0x00000000000079c5 */ /* 0x000fe20000000000 */
[----:B------:R-:W-:Y:S02]  /*0cd0*/  USHF.R.U32.HI UR4, URZ, 0x4, UR4 ;  /* 0x000000043f047899 */ /* 0x000fe40008011604 */
[----:B------:R-:W-:Y:S02]  /*0ce0*/  USHF.R.U32.HI UR5, URZ, 0x4, UR5 ;  /* 0x000000043f057899 */ /* 0x000fe40008011605 */
[----:B------:R-:W-:Y:S02]  /*0cf0*/  ULOP3.LUT UR4, UR4, 0x3fff, URZ, 0xc0, !UPT ;  /* 0x00003fff04047892 */ /* 0x000fe4000f8ec03f */
[----:B------:R-:W-:Y:S02]  /*0d00*/  ULOP3.LUT UR5, UR5, 0x3fff, URZ, 0xc0, !UPT ;  /* 0x00003fff05057892 */ /* 0x000fe4000f8ec03f */
[----:B------:R-:W-:-:S02]  /*0d10*/  ULOP3.LUT UR11, UR4, 0x10000, URZ, 0xfc, !UPT ;  /* 0x00010000040b7892 */ /* 0x000fc4000f8efc3f */
[----:B------:R-:W-:Y:S02]  /*0d20*/  ULOP3.LUT UR14, UR5, 0x10000, URZ, 0xfc, !UPT ;  /* 0x00010000050e7892 */ /* 0x000fe4000f8efc3f */
[----:B------:R-:W-:Y:S02]  /*0d30*/  UIADD3 UR8, UR11, 0x100, URZ ;  /* 0x000001000b087890 */ /* 0x000fe4000fffe03f */
[----:B------:R-:W-:Y:S02]  /*0d40*/  UIADD3 UR9, UR11, 0x200, URZ ;  /* 0x000002000b097890 */ /* 0x000fe4000fffe03f */
[----:B------:R-:W-:Y:S01]  /*0d50*/  UMOV UR4, UR11 ;  /* 0x0000000b00047c82 */ /* 0x000fe20008000000 */
[----:B------:R-:W-:Y:S01]  /*0d60*/  UMOV UR5, 0x80000020 ;  /* 0x8000002000057882 */ /* 0x000fe20000000000 */
[----:B------:R-:W-:Y:S01]  /*0d70*/  UMOV UR6, UR14 ;  /* 0x0000000e00067c82 */ /* 0x000fe20008000000 */
[----:B------:R-:W-:Y:S01]  /*0d80*/  UMOV UR7, 0x80000020 ;  /* 0x8000002000077882 */ /* 0x000fe20000000000 */
[----:B------:R-:W-:Y:S01]  /*0d90*/  UIADD3 UR10, UR11, 0x300, URZ ;  /* 0x000003000b0a7890 */ /* 0x000fe2000fffe03f */
[----:B------:R-:W-:Y:S01]  /*0da0*/  QGMMA.64x64x32.F32.E4M3.E4M3 R120, gdesc[UR4], RZ, !UPT ;  /* 0x00e00000047879f3 */ /* 0x000fe2000c7008ff */
        /* <DEDUP_REMOVED lines=12> */
[----:B------:R-:W-:-:S02]  /*0e70*/  UIADD3 UR4, UR11, 0x2, URZ ;  /* 0x000000020b047890 */ /* 0x000fc4000fffe03f */
[----:B------:R-:W-:Y:S01]  /*0e80*/  UIADD3 UR6, UR14, 0x2, URZ ;  /* 0x000000020e067890 */ /* 0x000fe2000fffe03f */
[----:B------:R-:W-:Y:S01]  /*0e90*/  UMOV UR5, 0x80000020 ;  /* 0x8000002000057882 */ /* 0x000fe20000000000 */
[----:B------:R-:W-:-:S07]  /*0ea0*/  UMOV UR7, 0x80000020 ;  /* 0x8000002000077882 */ /* 0x000fce0000000000 */
[----:B------:R-:W-:Y:S01]  /*0eb0*/  QGMMA.64x64x32.F32.E4M3.E4M3 R120, gdesc[UR4], R120 ;  /* 0x00e00000047879f3 */ /* 0x000fe20008700878 */
[----:B------:R-:W-:Y:S01]  /*0ec0*/  UMOV UR4, UR8 ;  /* 0x0000000800047c82 */ /* 0x000fe20008000000 */
[----:B------:R-:W-:Y:S02]  /*0ed0*/  UMOV UR5, 0x80000020 ;  /* 0x8000002000057882 */ /* 0x000fe40000000000 */
[----:B------:R-:W-:Y:S01]  /*0ee0*/  QGMMA.64x64x32.F32.E4M3.E4M3 R88, gdesc[UR4], R88 ;  /* 0x00e00000045879f3 */ /* 0x000fe20008700858 */
[----:B------:R-:W-:Y:S01]  /*0ef0*/  UMOV UR4, UR9 ;  /* 0x0000000900047c82 */ /* 0x000fe20008000000 */
[----:B------:R-:W-:Y:S02]  /*0f00*/  UMOV UR5, 0x80000020 ;  /* 0x8000002000057882 */ /* 0x000fe40000000000 */
[----:B------:R-:W-:Y:S01]  /*0f10*/  QGMMA.64x64x32.F32.E4M3.E4M3 R56, gdesc[UR4], R56 ;  /* 0x00e00000043879f3 */ /* 0x000fe20008700838 */
[----:B------:R-:W-:Y:S01]  /*0f20*/  UMOV UR4, UR10 ;  /* 0x0000000a00047c82 */ /* 0x000fe20008000000 */
[----:B------:R-:W-:-:S02]  /*0f30*/  UMOV UR5, 0x80000020 ;  /* 0x8000002000057882 */ /* 0x000fc40000000000 */
[----:B------:R-:W-:Y:S01]  /*0f40*/  QGMMA.64x64x32.F32.E4M3.E4M3 R24, gdesc[UR4], R24, gsb0 ;  /* 0x00e00000041879f3 */ /* 0x000fe20008000818 */
[----:B------:R-:W-:-:S05]  /*0f50*/  UMOV UR4, 0x1 ;  /* 0x0000000100047882 */ /* 0x000fca0000000000 */
.L_x_11:
[----:B0-----:R-:W-:-:S05]  /*0f60*/  VIMNMX R3, R4, 0x1, PT ;  /* 0x0000000104037848 */ /* 0x001fca0003fe0100 */
[----:B------:R-:W-:-:S05]  /*0f70*/  IMAD.IADD R3, R4, 0x1, -R3 ;  /* 0x0000000104037824 */ /* 0x000fca00078e0a03 */
[----:B------:R-:W-:-:S13]  /*0f80*/  ISETP.GE.AND P1, PT, R3, 0x1, PT ;  /* 0x000000010300780c */ /* 0x000fda0003f26270 */
[----:B------:R-:W-:Y:S05]  /*0f90*/  @!P1 BRA `(.L_x_14) ;  /* 0x0000000400509947 */ /* 0x000fea0003800000 */
[----:B------:R-:W0:Y:S01]  /*0fa0*/  S2UR UR5, SR_CgaCtaId ;  /* 0x00000000000579c3 */ /* 0x000e220000008800 */
[----:B------:R-:W-:Y:S01]  /*0fb0*/  UMOV UR6, 0x400 ;  /* 0x0000040000067882 */ /* 0x000fe20000000000 */
[----:B------:R-:W-:Y:S01]  /*0fc0*/  LOP3.LUT R9, R8, 0x1, RZ, 0xfc, !PT ;  /* 0x0000000108097812 */ /* 0x000fe200078efcff */
[----:B------:R-:W-:Y:S01]  /*0fd0*/  IMAD.MOV.U32 R7, RZ, RZ, RZ ;  /* 0x000000ffff077224 */ /* 0x000fe200078e00ff */
[----:B------:R-:W-:Y:S01]  /*0fe0*/  UISETP.NE.U32.AND UP0, UPT, UR4, URZ, UPT ;  /* 0x0000003f0400728c */ /* 0x000fe2000bf05070 */
[----:B------:R-:W-:Y:S01]  /*0ff0*/  IMAD.MOV.U32 R4, RZ, RZ, R3 ;  /* 0x000000ffff047224 */ /* 0x000fe200078e0003 */
[----:B0-----:R-:W-:-:S04]  /*1000*/  ULEA UR6, UR5, UR6, 0x18 ;  /* 0x0000000605067291 */ /* 0x001fc8000f8ec03f */
[----:B------:R-:W-:Y:S02]  /*1010*/  UIADD3 UR5, UR6, 0x2c000, URZ ;  /* 0x0002c00006057890 */ /* 0x000fe4000fffe03f */
[----:B------:R-:W-:Y:S02]  /*1020*/  USHF.R.U32.HI UR7, URZ, 0x4, UR6 ;  /* 0x000000043f077899 */ /* 0x000fe40008011606 */
[----:B------:R-:W-:Y:S02]  /*1030*/  USHF.R.U32.HI UR5, URZ, 0x4, UR5 ;  /* 0x000000043f057899 */ /* 0x000fe40008011605 */
[----:B------:R-:W-:Y:S02]  /*1040*/  ULOP3.LUT UR7, UR7, 0x3fff, URZ, 0xc0, !UPT ;  /* 0x00003fff07077892 */ /* 0x000fe4000f8ec03f */
[----:B------:R-:W-:Y:S02]  /*1050*/  ULOP3.LUT UR5, UR5, 0x3fff, URZ, 0xc0, !UPT ;  /* 0x00003fff05057892 */ /* 0x000fe4000f8ec03f */
[----:B------:R-:W-:-:S02]  /*1060*/  ULOP3.LUT UR19, UR7, 0x10000, URZ, 0xfc, !UPT ;  /* 0x0001000007137892 */ /* 0x000fc4000f8efc3f */
[----:B------:R-:W-:-:S03]  /*1070*/  ULOP3.LUT UR18, UR5, 0x10000, URZ, 0xfc, !UPT ;  /* 0x0001000005127892 */ /* 0x000fc6000f8efc3f */
[----:B------:R-:W-:-:S09]  /*1080*/  UMOV UR5, URZ ;  /* 0x0000003f00057c82 */ /* 0x000fd20008000000 */
.L_x_19:
[----:B------:R-:W-:-:S13]  /*1090*/  ISETP.NE.AND P2, PT, R9, 0x3, PT ;  /* 0x000000030900780c */ /* 0x000fda0003f45270 */
[----:B0-----:R-:W-:Y:S05]  /*10a0*/  @!P2 BRA `(.L_x_15) ;  /* 0x000000000004a947 */ /* 0x001fea0003800000 */
[----:B------:R-:W-:Y:S01]  /*10b0*/  BPT.TRAP 0x1 ;  /* 0x000000040000795c */ /* 0x000fe20000300000 */
.L_x_15:
[----:B------:R-:W-:Y:S01]  /*10c0*/  SHF.L.U32 R5, R7, 0x1f, RZ ;  /* 0x0000001f07057819 */ /* 0x000fe200000006ff */
[----:B------:R-:W-:-:S12]  /*10d0*/  ULEA UR7, UR4, UR6, 0x3 ;  /* 0x0000000604077291 */ /* 0x000fd8000f8e183f */
.L_x_16:
[----:B0-----:R-:W-:-:S04]  /*10e0*/  IMAD.U32 R6, RZ, RZ, UR7 ;  /* 0x00000007ff067e24 */ /* 0x001fc8000f8e00ff */
[----:B------:R0:W2:Y:S03]  /*10f0*/  SYNCS.PHASECHK.TRANS64.TRYWAIT P1, [R6+URZ+0x37000], R5 ;  /* 0x03700005060075a7 */ /* 0x0000a6000802017f */
[----:B--2---:R-:W-:Y:S05]  /*1100*/  @!P1 NANOSLEEP.SYNCS 0x989680 ;  /* 0x009896800000995d */ /* 0x004fea0003900000 */
[----:B------:R-:W2:Y:S02]  /*1110*/  @!P1 SYNCS.PHASECHK.TRANS64 P1, [R6+URZ+0x37000], R5 ;  /* 0x03700005060095a7 */ /* 0x000ea4000802007f */
[----:B--2---:R-:W-:Y:S05]  /*1120*/  @!P1 BRA `(.L_x_16) ;  /* 0xfffffffc00ec9947 */ /* 0x004fea000383ffff */
[----:B------:R-:W-:Y:S01]  /*1130*/  ULEA UR7, UR4, UR19, 0xa ;  /* 0x0000001304077291 */ /* 0x000fe2000f8e503f */
[----:B------:R-:W-:Y:S01]  /*1140*/  WARPGROUP.ARRIVE ;  /* 0x00000000000079c5 */ /* 0x000fe20000000000 */
[----:B------:R-:W-:Y:S02]  /*1150*/  ULEA UR14, UR4, UR18, 0x8 ;  /* 0x00000012040e7291 */ /* 0x000fe4000f8e403f */
[----:B------:R-:W-:Y:S02]  /*1160*/  UIADD3 UR15, UR7, 0x100, URZ ;  /* 0x00000100070f7890 */ /* 0x000fe4000fffe03f */
[----:B------:R-:W-:Y:S02]  /*1170*/  UIADD3 UR16, UR7, 0x200, URZ ;  /* 0x0000020007107890 */ /* 0x000fe4000fffe03f */
[----:B------:R-:W-:Y:S01]  /*1180*/  UMOV UR8, UR7 ;  /* 0x0000000700087c82 */ /* 0x000fe20008000000 */
[----:B------:R-:W-:Y:S01]  /*1190*/  UMOV UR9, 0x80000020 ;  /* 0x8000002000097882 */ /* 0x000fe20000000000 */
[----:B------:R-:W-:Y:S01]  /*11a0*/  UMOV UR10, UR14 ;  /* 0x0000000e000a7c82 */ /* 0x000fe20008000000 */
[----:B------:R-:W-:Y:S01]  /*11b0*/  UMOV UR11, 0x80000020 ;  /* 0x80000020000b7882 */ /* 0x000fe20000000000 */
[----:B------:R-:W-:Y:S01]  /*11c0*/  UIADD3 UR17, UR7, 0x300, URZ ;  /* 0x0000030007117890 */ /* 0x000fe2000fffe03f */
[----:B------:R-:W-:Y:S01]  /*11d0*/  QGMMA.64x64x32.F32.E4M3.E4M3 R120, gdesc[UR8], R120, UP0 ;  /* 0x00e00000087879f3 */ /* 0x000fe2000bf00878 */
[----:B------:R-:W-:Y:S01]  /*11e0*/  UMOV UR8, UR15 ;  /* 0x0000000f00087c82 */ /* 0x000fe20008000000 */
[----:B------:R-:W-:Y:S01]  /*11f0*/  UMOV UR9, 0x80000020 ;  /* 0x8000002000097882 */ /* 0x000fe20000000000 */
[----:B------:R-:W-:Y:S01]  /*1200*/  UIADD3 UR15, UR7, 0x202, URZ ;  /* 0x00000202070f7890 */ /* 0x000fe2000fffe03f */
[----:B------:R-:W-:Y:S01]  /*1210*/  QGMMA.64x64x32.F32.E4M3.E4M3 R88, gdesc[UR8], R88, UP0 ;  /* 0x00e00000085879f3 */ /* 0x000fe2000bf00858 */
[----:B------:R-:W-:Y:S01]  /*1220*/  UMOV UR8, UR16 ;  /* 0x0000001000087c82 */ /* 0x000fe20008000000 */
[----:B------:R-:W-:-:S02]  /*1230*/  UMOV UR9, 0x80000020 ;  /* 0x8000002000097882 */ /* 0x000fc40000000000 */
[----:B------:R-:W-:Y:S01]  /*1240*/  QGMMA.64x64x32.F32.E4M3.E4M3 R56, gdesc[UR8], R56, UP0 ;  /* 0x00e00000083879f3 */ /* 0x000fe2000bf00838 */
[----:B------:R-:W-:Y:S01]  /*1250*/  UMOV UR8, UR17 ;  /* 0x0000001100087c82 */ /* 0x000fe20008000000 */
[----:B------:R-:W-:Y:S02]  /*1260*/  UMOV UR9, 0x80000020 ;  /* 0x8000002000097882 */ /* 0x000fe40000000000 */
[----:B------:R-:W-:Y:S01]  /*1270*/  QGMMA.64x64x32.F32.E4M3.E4M3 R24, gdesc[UR8], R24, UP0 ;  /* 0x00e00000081879f3 */ /* 0x000fe2000bf00818 */
[----:B------:R-:W-:Y:S02]  /*1280*/  UIADD3 UR8, UR7, 0x2, URZ ;  /* 0x0000000207087890 */ /* 0x000fe4000fffe03f */
[----:B------:R-:W-:Y:S02]  /*1290*/  UIADD3 UR10, UR14, 0x2, URZ ;  /* 0x000000020e0a7890 */ /* 0x000fe4000fffe03f */
[----:B------:R-:W-:Y:S01]  /*12a0*/  UIADD3 UR14, UR7, 0x102, URZ ;  /* 0x00000102070e7890 */ /* 0x000fe2000fffe03f */
[----:B------:R-:W-:Y:S01]  /*12b0*/  UMOV UR9, 0x80000020 ;  /* 0x8000002000097882 */ /* 0x000fe20000000000 */
[----:B------:R-:W-:Y:S01]  /*12c0*/  UMOV UR11, 0x80000020 ;  /* 0x80000020000b7882 */ /* 0x000fe20000000000 */
[----:B------:R-:W-:-:S04]  /*12d0*/  UIADD3 UR7, UR7, 0x302, URZ ;  /* 0x0000030207077890 */ /* 0x000fc8000fffe03f */
        /* <DEDUP_REMOVED lines=9> */
[----:B------:R-:W-:Y:S03]  /*1370*/  QGMMA.64x64x32.F32.E4M3.E4M3 R24, gdesc[UR8], R24, gsb0 ;  /* 0x00e00000081879f3 */ /* 0x000fe60008000818 */
[----:B------:R-:W-:Y:S02]  /*1380*/  WARPGROUP.DEPBAR.LE gsb0, 0x1 ;  /* 0x00008000000079c5 */ /* 0x000fe40000010100 */
[----:B------:R-:W-:Y:S05]  /*1390*/  @!P2 BRA `(.L_x_17) ;  /* 0x000000000004a947 */ /* 0x000fea0003800000 */
[----:B------:R-:W-:Y:S01]  /*13a0*/  BPT.TRAP 0x1 ;  /* 0x000000040000795c */ /* 0x000fe20000300000 */
.L_x_17:
[----:B------:R-:W-:Y:S01]  /*13b0*/  ULEA UR7, UR5, UR6, 0x3 ;  /* 0x0000000605077291 */ /* 0x000fe2000f8e183f */
[----:B------:R-:W-:-:S03]  /*13c0*/  ISETP.GT.U32.AND P1, PT, R8, 0x1, PT ;  /* 0x000000010800780c */ /* 0x000fc60003f24070 */
[----:B------:R-:W-:-:S04]  /*13d0*/  UIADD3 UR7, UR7, 0x37058, URZ ;  /* 0x0003705807077890 */ /* 0x000fc8000fffe03f */
[----:B------:R-:W-:-:S09]  /*13e0*/  UPRMT UR7, URZ, 0x654, UR7 ;  /* 0x000006543f077896 */ /* 0x000fd20008000007 */
[----:B------:R-:W-:Y:S01]  /*13f0*/  SYNCS.ARRIVE.TRANS64.RED.A1T0 RZ, [UR7], RZ ;  /* 0x000000ffffff79a7 */ /* 0x000fe20008100407 */
[----:B------:R-:W-:Y:S05]  /*1400*/  @P1 BRA `(.L_x_18) ;  /* 0x0000000000041947 */ /* 0x000fea0003800000 */
[----:B------:R-:W-:Y:S01]  /*1410*/  BPT.TRAP 0x1 ;  /* 0x000000040000795c */ /* 0x000fe20000300000 */
.L_x_18:
[----:B------:R-:W-:Y:S01]  /*1420*/  UIADD3 UR4, UR4, 0x1, URZ ;  /* 0x0000000104047890 */ /* 0x000fe2000fffe03f */
[C---:B------:R-:W-:Y:S01]  /*1430*/  ISETP.GT.AND P1, PT, R4.reuse, 0x1, PT ;  /* 0x000000010400780c */ /* 0x040fe20003f24270 */
[----:B------:R-:W-:Y:S01]  /*1440*/  UIADD3 UR5, UR5, 0x1, URZ ;  /* 0x0000000105057890 */ /* 0x000fe2000fffe03f */
[----:B------:R-:W-:Y:S01]  /*1450*/  VIADD R4, R4, 0xffffffff ;  /* 0xffffffff04047836 */ /* 0x000fe20000000000 */
[----:B------:R-:W-:Y:S02]  /*1460*/  UISETP.NE.AND UP0, UPT, UR4, 0xb, UPT ;  /* 0x0000000b0400788c */ /* 0x000fe4000bf05270 */
[----:B------:R-:W-:Y:S02]  /*1470*/  UISETP.NE.AND UP1, UPT, UR5, 0xb, UPT ;  /* 0x0000000b0500788c */ /* 0x000fe4000bf25270 */
[----:B------:R-:W-:Y:S02]  /*1480*/  USEL UR7, URZ, 0x1, UP0 ;  /* 0x000000013f077887 */ /* 0x000fe40008000000 */
[----:B------:R-:W-:-:S02]  /*1490*/  USEL UR4, UR4, URZ, UP0 ;  /* 0x0000003f04047287 */ /* 0x000fc40008000000 */
[----:B------:R-:W-:Y:S02]  /*14a0*/  USEL UR5, UR5, URZ, UP1 ;  /* 0x0000003f05057287 */ /* 0x000fe40008800000 */
[----:B------:R-:W-:Y:S01]  /*14b0*/  UPLOP3.LUT UP0, UPT, UPT, UPT, UPT, 0x80, 0x0 ;  /* 0x000000000000789c */ /* 0x000fe20003f0f070 */
[----:B------:R-:W-:Y:S01]  /*14c0*/  LOP3.LUT R7, R7, UR7, RZ, 0x3c, !PT ;  /* 0x0000000707077c12 */ /* 0x000fe2000f8e3cff */
[----:B------:R-:W-:Y:S09]  /*14d0*/  @P1 BRA `(.L_x_19) ;  /* 0xfffffff800ec1947 */ /* 0x000ff2000383ffff */
.L_x_14:
[----:B------:R-:W-:Y:S02]  /*14e0*/  WARPGROUP.DEPBAR.LE gsb0, 0x0 ;  /* 0x00008000000079c5 */ /* 0x000fe40000010000 */
[----:B------:R-:W-:Y:S05]  /*14f0*/  @!P0 BRA `(.L_x_20) ;  /* 0x0000000000448947 */ /* 0x000fea0003800000 */
[----:B------:R-:W-:-:S04]  /*1500*/  LOP3.LUT R4, R8, 0x1, RZ, 0xfc, !PT ;  /* 0x0000000108047812 */ /* 0x000fc800078efcff */
[----:B------:R-:W-:-:S13]  /*1510*/  ISETP.NE.AND P0, PT, R4, 0x3, PT ;  /* 0x000000030400780c */ /* 0x000fda0003f05270 */
[----:B------:R-:W-:Y:S05]  /*1520*/  @!P0 BRA `(.L_x_21) ;  /* 0x0000000000048947 */ /* 0x000fea0003800000 */
[----:B------:R-:W-:Y:S01]  /*1530*/  BPT.TRAP 0x1 ;  /* 0x000000040000795c */ /* 0x000fe20000300000 */
.L_x_21:
[----:B0-----:R-:W0:Y:S01]  /*1540*/  S2R R6, SR_CgaCtaId ;  /* 0x0000000000067919 */ /* 0x001e220000008800 */
[----:B------:R-:W-:Y:S01]  /*1550*/  IMAD.WIDE.U32 R4, R3, -0x45d1745d, RZ ;  /* 0xba2e8ba303047825 */ /* 0x000fe200078e00ff */
[----:B------:R-:W-:-:S04]  /*1560*/  ISETP.GT.U32.AND P0, PT, R8, 0x1, PT ;  /* 0x000000010800780c */ /* 0x000fc80003f04070 */
[----:B------:R-:W-:Y:S02]  /*1570*/  SHF.R.U32.HI R4, RZ, 0x3, R5 ;  /* 0x00000003ff047819 */ /* 0x000fe40000011605 */
[----:B------:R-:W-:-:S03]  /*1580*/  MOV R5, 0x400 ;  /* 0x0000040000057802 */ /* 0x000fc60000000f00 */
[----:B------:R-:W-:Y:S01]  /*1590*/  IMAD R3, R4, -0xb, R3 ;  /* 0xfffffff504037824 */ /* 0x000fe200078e0203 */
[----:B0-----:R-:W-:-:S05]  /*15a0*/  LEA R6, R6, R5, 0x18 ;  /* 0x0000000506067211 */ /* 0x001fca00078ec0ff */
[----:B------:R-:W-:-:S04]  /*15b0*/  IMAD R3, R3, 0x8, R6 ;  /* 0x0000000803037824 */ /* 0x000fc800078e0206 */
[----:B------:R-:W-:-:S05]  /*15c0*/  VIADD R3, R3, 0x37058 ;  /* 0x0003705803037836 */ /* 0x000fca0000000000 */
[----:B------:R-:W-:-:S04]  /*15d0*/  PRMT R3, RZ, 0x654, R3 ;  /* 0x00000654ff037816 */ /* 0x000fc80000000003 */
[----:B------:R2:W-:Y:S01]  /*15e0*/  SYNCS.ARRIVE.TRANS64.RED.A1T0 RZ, [R3+URZ], RZ ;  /* 0x000000ff03ff79a7 */ /* 0x0005e2000810043f */
[----:B------:R-:W-:Y:S05]  /*15f0*/  @P0 BRA `(.L_x_20) ;  /* 0x0000000000040947 */ /* 0x000fea0003800000 */
[----:B------:R-:W-:Y:S01]  /*1600*/  BPT.TRAP 0x1 ;  /* 0x000000040000795c */ /* 0x000fe20000300000 */
.L_x_20:
[----:B------:R-:W2:Y:S01]  /*1610*/  S2R R4, SR_TID.X ;  /* 0x0000000000047919 */ /* 0x000ea20000002100 */
[----:B------:R-:W-:Y:S01]  /*1620*/  ULDC.64 UR4, c[0x0][0x280] ;  /* 0x0000a00000047ab9 */ /* 0x000fe20000000a00 */
[----:B0-----:R-:W0:Y:S01]  /*1630*/  S2R R6, SR_CTAID.Y ;  /* 0x0000000000067919 */ /* 0x001e220000002600 */
[----:B------:R-:W3:Y:S01]  /*1640*/  S2R R13, SR_CTAID.X ;  /* 0x00000000000d7919 */ /* 0x000ee20000002500 */
[----:B--2---:R-:W-:-:S04]  /*1650*/  SHF.R.S32.HI R3, RZ, 0x1f, R4 ;  /* 0x0000001fff037819 */ /* 0x004fc80000011404 */
[----:B------:R-:W-:Y:S01]  /*1660*/  LEA.HI R3, R3, R4, RZ, 0x7 ;  /* 0x0000000403037211 */ /* 0x000fe200078f38ff */
[----:B0-----:R-:W-:-:S03]  /*1670*/  IMAD.SHL.U32 R6, R6, 0x40, RZ ;  /* 0x0000004006067824 */ /* 0x001fc600078e00ff */
[----:B------:R-:W-:Y:S01]  /*1680*/  LOP3.LUT R3, R3, 0xffffff80, RZ, 0xc0, !PT ;  /* 0xffffff8003037812 */ /* 0x000fe200078ec0ff */
[----:B---3--:R-:W-:Y:S01]  /*1690*/  IMAD.SHL.U32 R14, R13, 0x100, RZ ;  /* 0x000001000d0e7824 */ /* 0x008fe200078e00ff */
[----:B------:R-:W-:-:S03]  /*16a0*/  ISETP.GE.AND P0, PT, R6, UR5, PT ;  /* 0x0000000506007c0c */ /* 0x000fc6000bf06270 */
[----:B------:R-:W-:Y:S01]  /*16b0*/  IMAD.IADD R3, R4, 0x1, -R3 ;  /* 0x0000000104037824 */ /* 0x000fe200078e0a03 */
[----:B------:R-:W-:-:S04]  /*16c0*/  ISETP.GE.OR P0, PT, R14, UR4, P0 ;  /* 0x000000040e007c0c */ /* 0x000fc80008706670 */
[----:B------:R-:W-:-:S04]  /*16d0*/  SHF.R.S32.HI R8, RZ, 0x1f, R3 ;  /* 0x0000001fff087819 */ /* 0x000fc80000011403 */
[----:B------:R-:W-:-:S04]  /*16e0*/  LEA.HI R4, R8, R3, RZ, 0x2 ;  /* 0x0000000308047211 */ /* 0x000fc800078f10ff */
[--C-:B------:R-:W-:Y:S02]  /*16f0*/  SHF.R.S32.HI R5, RZ, 0x2, R4.reuse ;  /* 0x00000002ff057819 */ /* 0x100fe40000011404 */
[----:B------:R-:W-:-:S04]  /*1700*/  SHF.R.S32.HI R10, RZ, 0x1f, R4 ;  /* 0x0000001fff0a7819 */ /* 0x000fc80000011404 */
[----:B------:R-:W-:Y:S01]  /*1710*/  LEA.HI R10, R10, R5, RZ, 0x3 ;  /* 0x000000050a0a7211 */ /* 0x000fe200078f18ff */
[----:B------:R-:W-:Y:S06]  /*1720*/  @P0 EXIT ;  /* 0x000000000000094d */ /* 0x000fec0003800000 */
[----:B------:R-:W-:Y:S01]  /*1730*/  LOP3.LUT R12, R10, 0xfffffff8, RZ, 0xc0, !PT ;  /* 0xfffffff80a0c7812 */ /* 0x000fe200078ec0ff */
[----:B------:R-:W0:Y:S01]  /*1740*/  LDC.64 R156, c[0x0][0x5d0] ;  /* 0x00017400ff9c7b82 */ /* 0x000e220000000a00 */
[----:B------:R-:W-:Y:S02]  /*1750*/  LOP3.LUT R10, R4, 0x7ffffffc, RZ, 0xc0, !PT ;  /* 0x7ffffffc040a7812 */ /* 0x000fe400078ec0ff */
[----:B------:R-:W-:Y:S01]  /*1760*/  LEA.HI R8, R8, R3, RZ, 0x5 ;  /* 0x0000000308087211 */ /* 0x000fe200078f28ff */
[----:B------:R-:W-:Y:S02]  /*1770*/  IMAD.IADD R4, R5, 0x1, -R12 ;  /* 0x0000000105047824 */ /* 0x000fe400078e0a0c */
[----:B------:R-:W-:Y:S01]  /*1780*/  IMAD.IADD R10, R3, 0x1, -R10 ;  /* 0x00000001030a7824 */ /* 0x000fe200078e0a0a */
[----:B------:R-:W-:Y:S02]  /*1790*/  SHF.R.S32.HI R7, RZ, 0x5, R8 ;  /* 0x00000005ff077819 */ /* 0x000fe40000011408 */
[----:B------:R-:W-:Y:S01]  /*17a0*/  SHF.R.S32.HI R5, RZ, 0x1f, R4 ;  /* 0x0000001fff057819 */ /* 0x000fe20000011404 */
[----:B------:R-:W-:-:S02]  /*17b0*/  IMAD.SHL.U32 R3, R10, 0x2, RZ ;  /* 0x000000020a037824 */ /* 0x000fc400078e00ff */
[----:B------:R-:W-:-:S03]  /*17c0*/  IMAD.WIDE R12, R13, 0x100, R4 ;  /* 0x000001000d0c7825 */ /* 0x000fc600078e0204 */
[----:B------:R-:W-:Y:S02]  /*17d0*/  SHF.R.S32.HI R9, RZ, 0x1f, R3 ;  /* 0x0000001fff097819 */ /* 0x000fe40000011403 */
[C---:B------:R-:W-:Y:S01]  /*17e0*/  IADD3 R10, P0, R6.reuse, R3, RZ ;  /* 0x00000003060a7210 */ /* 0x040fe20007f1e0ff */
[----:B------:R-:W-:Y:S01]  /*17f0*/  IMAD R5, R7, -0x10, -R14 ;  /* 0xfffffff007057824 */ /* 0x000fe200078e0a0e */
[----:B------:R-:W-:Y:S01]  /*1800*/  IADD3 R3, -R3, UR5, -R6 ;  /* 0x0000000503037c10 */ /* 0x000fe2000fffe906 */
[----:B------:R-:W-:Y:S01]  /*1810*/  IMAD.WIDE R12, R7, 0x10, R12 ;  /* 0x00000010070c7825 */ /* 0x000fe200078e020c */
[----:B------:R-:W-:Y:S02]  /*1820*/  LEA.HI.X.SX32 R11, R6, R9, 0x1, P0 ;  /* 0x00000009060b7211 */ /* 0x000fe400000f0eff */
[----:B-----5:R-:W-:Y:S01]  /*1830*/  FSETP.NEU.AND P0, PT, R0, RZ, PT ;  /* 0x000000ff0000720b */ /* 0x020fe20003f0d000 */
[C---:B0-----:R-:W-:Y:S01]  /*1840*/  IMAD.SHL.U32 R8, R156.reuse, 0x40, RZ ;  /* 0x000000409c087824 */ /* 0x041fe200078e00ff */
[----:B------:R-:W-:Y:S01]  /*1850*/  IADD3 R4, R5, UR4, -R4 ;  /* 0x0000000405047c10 */ /* 0x000fe2000fffe804 */
[-C--:B------:R-:W-:Y:S01]  /*1860*/  IMAD R5, R13, R156.reuse, RZ ;  /* 0x0000009c0d057224 */ /* 0x080fe200078e02ff */
[----:B------:R-:W-:Y:S01]  /*1870*/  SHF.L.U64.HI R6, R156, 0x3, R157 ;  /* 0x000000039c067819 */ /* 0x000fe2000001029d */
[----:B------:R-:W-:Y:S01]  /*1880*/  IMAD.WIDE.U32 R158, R12, R156, R10 ;  /* 0x0000009c0c9e7225 */ /* 0x000fe200078e000a */
[----:B------:R-:W-:-:S03]  /*1890*/  SHF.L.U64.HI R7, R156, 0x6, R157 ;  /* 0x000000069c077819 */ /* 0x000fc6000001029d */
[----:B------:R-:W-:Y:S02]  /*18a0*/  IMAD R161, R12, R157, R5 ;  /* 0x0000009d0ca17224 */ /* 0x000fe400078e0205 */
[----:B------:R-:W-:Y:S02]  /*18b0*/  IMAD.SHL.U32 R5, R156, 0x8, RZ ;  /* 0x000000089c057824 */ /* 0x000fe400078e00ff */
[----:B------:R-:W-:Y:S01]  /*18c0*/  IMAD.IADD R161, R159, 0x1, R161 ;  /* 0x000000019fa17824 */ /* 0x000fe200078e02a1 */
[----:B------:R-:W-:Y:S06]  /*18d0*/  @!P0 BRA `(.L_x_22) ;  /* 0x0000007800f48947 */ /* 0x000fec0003800000 */
[----:B------:R-:W-:Y:S01]  /*18e0*/  ULDC.64 UR4, c[0x0][0x5b0] ;  /* 0x00016c0000047ab9 */ /* 0x000fe20000000a00 */
[----:B------:R-:W-:Y:S01]  /*18f0*/  ISETP.GE.AND P1, PT, R4, 0x1, PT ;  /* 0x000000010400780c */ /* 0x000fe20003f26270 */
[----:B------:R-:W-:Y:S01]  /*1900*/  IMAD R9, R13, UR4, RZ ;  /* 0x000000040d097c24 */ /* 0x000fe2000f8e02ff */
[----:B------:R-:W-:Y:S01]  /*1910*/  ULDC.64 UR6, c[0x0][0x5a8] ;  /* 0x00016a0000067ab9 */ /* 0x000fe20000000a00 */
[----:B------:R-:W-:Y:S01]  /*1920*/  IMAD.WIDE.U32 R14, R12, UR4, R10 ;  /* 0x000000040c0e7c25 */ /* 0x000fe2000f8e000a */
[----:B------:R-:W-:-:S03]  /*1930*/  ISETP.LT.OR P0, PT, R3, 0x1, !P1 ;  /* 0x000000010300780c */ /* 0x000fc60004f01670 */
[----:B------:R-:W-:Y:S01]  /*1940*/  IMAD R9, R12, UR5, R9 ;  /* 0x000000050c097c24 */ /* 0x000fe2000f8e0209 */
[----:B------:R-:W-:-:S04]  /*1950*/  IADD3 R14, P2, R14, UR6, RZ ;  /* 0x000000060e0e7c10 */ /* 0x000fc8000ff5e0ff */
[--C-:B------:R-:W-:Y:S02]  /*1960*/  IADD3.X R15, R15, UR7, R9.reuse, P2, !PT ;  /* 0x000000070f0f7c10 */ /* 0x100fe400097fe409 */
[----:B------:R-:W-:-:S03]  /*1970*/  PRMT R9, RZ, 0x7610, R9 ;  /* 0x00007610ff097816 */ /* 0x000fc60000000009 */
[----:B------:R-:W0:Y:S03]  /*1980*/  @!P0 LDC.64 R16, c[0x0][0x5c8] ;  /* 0x00017200ff108b82 */ /* 0x000e260000000a00 */
[----:B------:R-:W2:Y:S01]  /*1990*/  @!P0 LDG.E.U8 R9, desc[UR12][R14.64] ;  /* 0x0000000c0e098981 */ /* 0x000ea2000c1e1100 */
[----:B------:R-:W-:-:S13]  /*19a0*/  ISETP.LT.OR P2, PT, R3, 0x2, !P1 ;  /* 0x000000020300780c */ /* 0x000fda0004f41670 */
[----:B------:R-:W3:Y:S01]  /*19b0*/  @!P2 LDC.64 R152, c[0x0][0x5c8] ;  /* 0x00017200ff98ab82 */ /* 0x000ee20000000a00 */
[----:B0-----:R-:W-:-:S05]  /*19c0*/  @!P0 IADD3 R16, P3, R158, R16, RZ ;  /* 0x000000109e108210 */ /* 0x001fca0007f7e0ff */
[----:B------:R-:W-:Y:S01]  /*19d0*/  @!P0 IMAD.X R17, R161, 0x1, R17, P3 ;  /* 0x00000001a1118824 */ /* 0x000fe200018e0611 */
[----:B--2---:R-:W-:-:S04]  /*19e0*/  LOP3.LUT R9, R9, 0xff, RZ, 0xc0, !PT ;  /* 0x000000ff09097812 */ /* 0x004fc800078ec0ff */
[----:B------:R-:W-:-:S05]  /*19f0*/  F2FP.F16.E4M3.UNPACK_B R9, R9 ;  /* 0x00000009ff09723e */ /* 0x000fca00020006ff */
[----:B------:R-:W-:-:S05]  /*1a00*/  HADD2.F32 R9, -RZ, R9.H0_H0 ;  /* 0x20000009ff097230 */ /* 0x000fca0000004100 */
[----:B------:R-:W-:-:S04]  /*1a10*/  FMUL R9, R9, R0 ;  /* 0x0000000009097220 */ /* 0x000fc80000400000 */
[----:B-1----:R-:W-:-:S05]  /*1a20*/  FFMA R9, R120, R2, R9 ;  /* 0x0000000278097223 */ /* 0x002fca0000000009 */
[----:B------:R-:W-:Y:S02]  /*1a30*/  F2FP.SATFINITE.E4M3.F32.PACK_AB_MERGE_C R23, RZ, R9, RZ ;  /* 0x00000009ff17723e */ /* 0x000fe400048070ff */
[----:B------:R-:W-:-:S03]  /*1a40*/  PRMT R9, RZ, 0x7610, R9 ;  /* 0x00007610ff097816 */ /* 0x000fc60000000009 */
[----:B------:R0:W-:Y:S04]  /*1a50*/  @!P0 STG.E.U8 desc[UR12][R16.64], R23 ;  /* 0x0000001710008986 */ /* 0x0001e8000c10110c */
[----:B------:R-:W2:Y:S01]  /*1a60*/  @!P2 LDG.E.U8 R9, desc[UR12][R14.64+0x1] ;  /* 0x0000010c0e09a981 */ /* 0x000ea2000c1e1100 */
[----:B------:R-:W-:-:S05]  /*1a70*/  IADD3 R21, P0, R12, 0x8, RZ ;  /* 0x000000080c157810 */ /* 0x000fca0007f1e0ff */
[----:B------:R-:W-:Y:S01]  /*1a80*/  IMAD.X R22, RZ, RZ, R13, P0 ;  /* 0x000000ffff167224 */ /* 0x000fe200000e060d */
[----:B------:R-:W-:Y:S01]  /*1a90*/  ISETP.GE.AND P0, PT, R4, 0x9, PT ;  /* 0x000000090400780c */ /* 0x000fe20003f06270 */
[----:B------:R-:W-:-:S03]  /*1aa0*/  IMAD.WIDE.U32 R18, R21, UR4, R10 ;  /* 0x0000000415127c25 */ /* 0x000fc6000f8e000a */
[----:B------:R-:W-:Y:S01]  /*1ab0*/  ISETP.LT.OR P3, PT, R3, 0x1, !P0 ;  /* 0x000000010300780c */ /* 0x000fe20004761670 */
[----:B------:R-:W-:Y:S01]  /*1ac0*/  IMAD R22, R22, UR4, RZ ;  /* 0x0000000416167c24 */ /* 0x000fe2000f8e02ff */
[----:B0-----:R-:W-:Y:S02]  /*1ad0*/  IADD3 R16, P4, R18, UR6, RZ ;  /* 0x0000000612107c10 */ /* 0x001fe4000ff9e0ff */
[----:B--2---:R-:W-:-:S04]  /*1ae0*/  LOP3.LUT R9, R9, 0xff, RZ, 0xc0, !PT ;  /* 0x000000ff09097812 */ /* 0x004fc800078ec0ff */
[----:B------:R-:W-:-:S05]  /*1af0*/  F2FP.F16.E4M3.UNPACK_B R9, R9 ;  /* 0x00000009ff09723e */ /* 0x000fca00020006ff */
[----:B------:R-:W-:-:S05]  /*1b00*/  HADD2.F32 R9, -RZ, R9.H0_H0 ;  /* 0x20000009ff097230 */ /* 0x000fca0000004100 */
[----:B------:R-:W-:Y:S01]  /*1b10*/  FMUL R20, R9, R0 ;  /* 0x0000000009147220 */ /* 0x000fe20000400000 */
[----:B------:R-:W-:-:S03]  /*1b20*/  IMAD R9, R21, UR5, R22 ;  /* 0x0000000515097c24 */ /* 0x000fc6000f8e0216 */
[----:B------:R-:W-:Y:S01]  /*1b30*/  FFMA R121, R121, R2, R20 ;  /* 0x0000000279797223 */ /* 0x000fe20000000014 */
[----:B---3--:R-:W-:Y:S02]  /*1b40*/  @!P2 IADD3 R20, P5, R158, R152, RZ ;  /* 0x000000989e14a210 */ /* 0x008fe40007fbe0ff */
[----:B------:R-:W-:Y:S02]  /*1b50*/  IADD3.X R17, R19, UR7, R9, P4, !PT ;  /* 0x0000000713117c10 */ /* 0x000fe4000a7fe409 */
[----:B------:R-:W-:Y:S01]  /*1b60*/  F2FP.SATFINITE.E4M3.F32.PACK_AB_MERGE_C R121, RZ, R121, RZ ;  /* 0x00000079ff79723e */ /* 0x000fe200048070ff */
[----:B------:R-:W-:Y:S01]  /*1b70*/  @!P2 IMAD.X R21, R161, 0x1, R153, P5 ;  /* 0x00000001a115a824 */ /* 0x000fe200028e0699 */
[----:B------:R-:W-:Y:S01]  /*1b80*/  PRMT R9, RZ, 0x7610, R9 ;  /* 0x00007610ff097816 */ /* 0x000fe20000000009 */
[----:B------:R-:W0:Y:S03]  /*1b90*/  @!P3 LDC.64 R18, c[0x0][0x5c8] ;  /* 0x00017200ff12bb82 */ /* 0x000e260000000a00 */
[----:B------:R1:W-:Y:S04]  /*1ba0*/  @!P2 STG.E.U8 desc[UR12][R20.64+0x1], R121 ;  /* 0x000001791400a986 */ /* 0x0003e8000c10110c */
[----:B------:R-:W2:Y:S01]  /*1bb0*/  @!P3 LDG.E.U8 R9, desc[UR12][R16.64] ;  /* 0x0000000c1009b981 */ /* 0x000ea2000c1e1100 */
[----:B------:R-:W-:-:S13]  /*1bc0*/  ISETP.LT.OR P2, PT, R3, 0x2, !P0 ;  /* 0x000000020300780c */ /* 0x000fda0004741670 */
[----:B-1----:R-:W1:Y:S01]  /*1bd0*/  @!P2 LDC.64 R20, c[0x0][0x5c8] ;  /* 0x00017200ff14ab82 */ /* 0x002e620000000a00 */
[----:B0-----:R-:W-:-:S04]  /*1be0*/  @!P3 IADD3 R18, P4, P5, R158, R18, R5 ;  /* 0x000000129e12b210 */ /* 0x001fc80007d9e005 */
[----:B------:R-:W-:Y:S02]  /*1bf0*/  @!P3 IADD3.X R19, R161, R19, R6, P4, P5 ;  /* 0x00000013a113b210 */ /* 0x000fe400027ea406 */
[----:B--2---:R-:W-:-:S04]  /*1c00*/  LOP3.LUT R9, R9, 0xff, RZ, 0xc0, !PT ;  /* 0x000000ff09097812 */ /* 0x004fc800078ec0ff */
[----:B------:R-:W-:-:S05]  /*1c10*/  F2FP.F16.E4M3.UNPACK_B R9, R9 ;  /* 0x00000009ff09723e */ /* 0x000fca00020006ff */
[----:B------:R-:W-:-:S05]  /*1c20*/  HADD2.F32 R9, -RZ, R9.H0_H0 ;  /* 0x20000009ff097230 */ /* 0x000fca0000004100 */
[----:B------:R-:W-:-:S04]  /*1c30*/  FMUL R9, R9, R0 ;  /* 0x0000000009097220 */ /* 0x000fc80000400000 */
[----:B------:R-:W-:-:S05]  /*1c40*/  FFMA R9, R122, R2, R9 ;  /* 0x000000027a097223 */ /* 0x000fca0000000009 */
[----:B------:R-:W-:Y:S02]  /*1c50*/  F2FP.SATFINITE.E4M3.F32.PACK_AB_MERGE_C R23, RZ, R9, RZ ;  /* 0x00000009ff17723e */ /* 0x000fe400048070ff */
[----:B------:R-:W-:-:S03]  /*1c60*/  PRMT R9, RZ, 0x7610, R9 ;  /* 0x00007610ff097816 */ /* 0x000fc60000000009 */
[----:B------:R0:W-:Y:S04]  /*1c70*/  @!P3 STG.E.U8 desc[UR12][R18.64], R23 ;  /* 0x000000171200b986 */ /* 0x0001e8000c10110c */
[----:B------:R-:W2:Y:S01]  /*1c80*/  @!P2 LDG.E.U8 R9, desc[UR12][R16.64+0x1] ;  /* 0x0000010c1009a981 */ /* 0x000ea2000c1e1100 */
[----:B------:R-:W-:Y:S02]  /*1c90*/  ISETP.LT.OR P3, PT, R3, 0x9, !P1 ;  /* 0x000000090300780c */ /* 0x000fe40004f61670 */
[----:B-1----:R-:W-:-:S04]  /*1ca0*/  @!P2 IADD3 R20, P4, P5, R158, R20, R5 ;  /* 0x000000149e14a210 */ /* 0x002fc80007d9e005 */
[----:B------:R-:W-:-:S07]  /*1cb0*/  @!P2 IADD3.X R21, R161, R21, R6, P4, P5 ;  /* 0x00000015a115a210 */ /* 0x000fce00027ea406 */
[----:B0-----:R-:W0:Y:S01]  /*1cc0*/  @!P3 LDC.64 R18, c[0x0][0x5c8] ;  /* 0x00017200ff12bb82 */ /* 0x001e220000000a00 */
[----:B--2---:R-:W-:-:S04]  /*1cd0*/  LOP3.LUT R9, R9, 0xff, RZ, 0xc0, !PT ;  /* 0x000000ff09097812 */ /* 0x004fc800078ec0ff */
[----:B------:R-:W-:-:S05]  /*1ce0*/  F2FP.F16.E4M3.UNPACK_B R9, R9 ;  /* 0x00000009ff09723e */ /* 0x000fca00020006ff */
[----:B------:R-:W-:-:S05]  /*1cf0*/  HADD2.F32 R9, -RZ, R9.H0_H0 ;  /* 0x20000009ff097230 */ /* 0x000fca0000004100 */
[----:B------:R-:W-:Y:S01]  /*1d00*/  FMUL R22, R9, R0 ;  /* 0x0000000009167220 */ /* 0x000fe20000400000 */
[----:B------:R-:W-:-:S03]  /*1d10*/  PRMT R9, RZ, 0x7610, R9 ;  /* 0x00007610ff097816 */ /* 0x000fc60000000009 */
[----:B------:R-:W-:-:S05]  /*1d20*/  FFMA R22, R123, R2, R22 ;  /* 0x000000027b167223 */ /* 0x000fca0000000016 */
[----:B------:R-:W-:-:S05]  /*1d30*/  F2FP.SATFINITE.E4M3.F32.PACK_AB_MERGE_C R23, RZ, R22, RZ ;  /* 0x00000016ff17723e */ /* 0x000fca00048070ff */
[----:B------:R1:W-:Y:S04]  /*1d40*/  @!P2 STG.E.U8 desc[UR12][R20.64+0x1], R23 ;  /* 0x000001171400a986 */ /* 0x0003e8000c10110c */
[----:B------:R-:W2:Y:S01]  /*1d50*/  @!P3 LDG.E.U8 R9, desc[UR12][R14.64+0x8] ;  /* 0x0000080c0e09b981 */ /* 0x000ea2000c1e1100 */
[----:B------:R-:W-:Y:S02]  /*1d60*/  ISETP.LT.OR P4, PT, R3, 0xa, !P1 ;  /* 0x0000000a0300780c */ /* 0x000fe40004f81670 */
[----:B0-----:R-:W-:-:S05]  /*1d70*/  @!P3 IADD3 R18, P2, R158, R18, RZ ;  /* 0x000000129e12b210 */ /* 0x001fca0007f5e0ff */
[----:B------:R-:W-:-:S06]  /*1d80*/  @!P3 IMAD.X R19, R161, 0x1, R19, P2 ;  /* 0x00000001a113b824 */ /* 0x000fcc00010e0613 */
[----:B-1----:R-:W0:Y:S01]  /*1d90*/  @!P4 LDC.64 R20, c[0x0][0x5c8] ;  /* 0x00017200ff14cb82 */ /* 0x002e220000000a00 */
        /* <DEDUP_REMOVED lines=23> */
[----:B0-----:R-:W-:-:S04]  /*1f10*/  @!P2 IADD3 R18, P4, P5, R158, R18, R5 ;  /* 0x000000129e12a210 */ /* 0x001fc80007d9e005 */
[----:B------:R-:W-:-:S07]  /*1f20*/  @!P2 IADD3.X R19, R161, R19, R6, P4, P5 ;  /* 0x00000013a113a210 */ /* 0x000fce00027ea406 */
        /* <DEDUP_REMOVED lines=312> */
[----:B------:R-:W0:Y:S01]  /*32b0*/  @!P1 LDC.64 R120, c[0x0][0x5c8] ;  /* 0x00017200ff789b82 */ /* 0x000e220000000a00 */
[----:B--2---:R-:W-:-:S04]  /*32c0*/  LOP3.LUT R9, R9, 0xff, RZ, 0xc0, !PT ;  /* 0x000000ff09097812 */ /* 0x004fc800078ec0ff */
[----:B------:R-:W-:-:S05]  /*32d0*/  F2FP.F16.E4M3.UNPACK_B R9, R9 ;  /* 0x00000009ff09723e */ /* 0x000fca00020006ff */
[----:B------:R-:W-:-:S05]  /*32e0*/  HADD2.F32 R9, -RZ, R9.H0_H0 ;  /* 0x20000009ff097230 */ /* 0x000fca0000004100 */
[----:B------:R-:W-:-:S04]  /*32f0*/  FMUL R9, R9, R0 ;  /* 0x0000000009097220 */ /* 0x000fc80000400000 */
[----:B------:R-:W-:-:S05]  /*3300*/  FFMA R9, R150, R2, R9 ;  /* 0x0000000296097223 */ /* 0x000fca0000000009 */
[----:B-1----:R-:W-:Y:S02]  /*3310*/  F2FP.SATFINITE.E4M3.F32.PACK_AB_MERGE_C R23, RZ, R9, RZ ;  /* 0x00000009ff17723e */ /* 0x002fe400048070ff */
[----:B------:R-:W-:-:S03]  /*3320*/  PRMT R9, RZ, 0x7610, R9 ;  /* 0x00007610ff097816 */ /* 0x000fc60000000009 */
[----:B------:R0:W-:Y:S04]  /*3330*/  @!P2 STG.E.U8 desc[UR12][R18.64+0x38], R23 ;  /* 0x000038171200a986 */ /* 0x0001e8000c10110c */
[----:B------:R1:W2:Y:S01]  /*3340*/  @!P1 LDG.E.U8 R9, desc[UR12][R16.64+0x39] ;  /* 0x0000390c10099981 */ /* 0x0002a2000c1e1100 */
[----:B------:R-:W-:-:S05]  /*3350*/  IADD3 R21, P0, R12, 0x40, RZ ;  /* 0x000000400c157810 */ /* 0x000fca0007f1e0ff */
[----:B------:R-:W-:Y:S01]  /*3360*/  IMAD.X R22, RZ, RZ, R13, P0 ;  /* 0x000000ffff167224 */ /* 0x000fe200000e060d */
[----:B------:R-:W-:Y:S01]  /*3370*/  ISETP.GE.AND P0, PT, R4, 0x41, PT ;  /* 0x000000410400780c */ /* 0x000fe20003f06270 */
[----:B------:R-:W-:Y:S01]  /*3380*/  IMAD.WIDE.U32 R14, R21, UR4, R10 ;  /* 0x00000004150e7c25 */ /* 0x000fe2000f8e000a */
[----:B0-----:R-:W-:Y:S02]  /*3390*/  @!P1 IADD3 R18, P4, P5, R158, R120, R5 ;  /* 0x000000789e129210 */ /* 0x001fe40007d9e005 */
[----:B------:R-:W-:Y:S01]  /*33a0*/  ISETP.LT.OR P3, PT, R3, 0x1, !P0 ;  /* 0x000000010300780c */ /* 0x000fe20004761670 */
[----:B------:R-:W-:Y:S01]  /*33b0*/  IMAD R22, R22, UR4, RZ ;  /* 0x0000000416167c24 */ /* 0x000fe2000f8e02ff */
[----:B------:R-:W-:Y:S02]  /*33c0*/  IADD3 R14, P2, R14, UR6, RZ ;  /* 0x000000060e0e7c10 */ /* 0x000fe4000ff5e0ff */
[----:B------:R-:W-:Y:S01]  /*33d0*/  @!P1 IADD3.X R19, R161, R121, R6, P4, P5 ;  /* 0x00000079a1139210 */ /* 0x000fe200027ea406 */
[----:B------:R-:W-:-:S05]  /*33e0*/  IMAD R21, R21, UR5, R22 ;  /* 0x0000000515157c24 */ /* 0x000fca000f8e0216 */
[----:B------:R-:W-:-:S03]  /*33f0*/  IADD3.X R15, R15, UR7, R21, P2, !PT ;  /* 0x000000070f0f7c10 */ /* 0x000fc600097fe415 */
        /* <DEDUP_REMOVED lines=29> */
[----:B-1----:R-:W-:Y:S02]  /*35d0*/  IADD3 R16, P4, R18, UR6, RZ ;  /* 0x0000000612107c10 */ /* 0x002fe4000ff9e0ff */
[----:B--2---:R-:W-:-:S04]  /*35e0*/  LOP3.LUT R9, R9, 0xff, RZ, 0xc0, !PT ;  /* 0x000000ff09097812 */ /* 0x004fc800078ec0ff */
[----:B------:R-:W-:-:S05]  /*35f0*/  F2FP.F16.E4M3.UNPACK_B R9, R9 ;  /* 0x00000009ff09723e */ /* 0x000fca00020006ff */
[----:B------:R-:W-:-:S05]  /*3600*/  HADD2.F32 R9, -RZ, R9.H0_H0 ;  /* 0x20000009ff097230 */ /* 0x000fca0000004100 */
[----:B------:R-:W-:Y:S01]  /*3610*/  FMUL R20, R9, R0 ;  /* 0x0000000009147220 */ /* 0x000fe20000400000 */
[----:B------:R-:W-:Y:S02]  /*3620*/  IMAD R9, R21, UR5, R22 ;  /* 0x0000000515097c24 */ /* 0x000fe4000f8e0216 */
[----:B------:R-:W1:Y:S01]  /*3630*/  @!P3 LDC.64 R22, c[0x0][0x5c8] ;  /* 0x00017200ff16bb82 */ /* 0x000e620000000a00 */
[----:B------:R-:W-:Y:S01]  /*3640*/  FFMA R89, R89, R2, R20 ;  /* 0x0000000259597223 */ /* 0x000fe20000000014 */
[----:B0-----:R-:W-:Y:S02]  /*3650*/  @!P2 IADD3 R20, P5, P6, R158, R120, R8 ;  /* 0x000000789e14a210 */ /* 0x001fe40007ebe008 */
[----:B------:R-:W-:Y:S02]  /*3660*/  IADD3.X R17, R19, UR7, R9, P4, !PT ;  /* 0x0000000713117c10 */ /* 0x000fe4000a7fe409 */
[----:B------:R-:W-:Y:S02]  /*3670*/  @!P2 IADD3.X R21, R161, R121, R7, P5, P6 ;  /* 0x00000079a115a210 */ /* 0x000fe40002fec407 */
[----:B------:R-:W-:-:S02]  /*3680*/  F2FP.SATFINITE.E4M3.F32.PACK_AB_MERGE_C R89, RZ, R89, RZ ;  /* 0x00000059ff59723e */ /* 0x000fc400048070ff */
[----:B------:R-:W-:-:S03]  /*3690*/  PRMT R9, RZ, 0x7610, R9 ;  /* 0x00007610ff097816 */ /* 0x000fc60000000009 */
[----:B------:R0:W-:Y:S04]  /*36a0*/  @!P2 STG.E.U8 desc[UR12][R20.64+0x1], R89 ;  /* 0x000001591400a986 */ /* 0x0001e8000c10110c */
[----:B------:R-:W2:Y:S01]  /*36b0*/  @!P3 LDG.E.U8 R9, desc[UR12][R16.64] ;  /* 0x0000000c1009b981 */ /* 0x000ea2000c1e1100 */
[----:B------:R-:W-:Y:S02]  /*36c0*/  @!P3 IADD3 R19, P4, P5, R8, R158, R5 ;  /* 0x0000009e0813b210 */ /* 0x000fe40007d9e005 */
[----:B------:R-:W-:Y:S02]  /*36d0*/  ISETP.LT.OR P2, PT, R3, 0x2, !P1 ;  /* 0x000000020300780c */ /* 0x000fe40004f41670 */
[----:B-1----:R-:W-:Y:S02]  /*36e0*/  @!P3 IADD3 R18, P6, R19, R22, RZ ;  /* 0x000000161312b210 */ /* 0x002fe40007fde0ff */
[----:B0-----:R-:W-:-:S05]  /*36f0*/  @!P3 IADD3.X R20, R7, R161, R6, P4, P5 ;  /* 0x000000a10714b210 */ /* 0x001fca00027ea406 */
[----:B------:R-:W-:-:S04]  /*3700*/  @!P3 IMAD.X R19, R20, 0x1, R23, P6 ;  /* 0x000000011413b824 */ /* 0x000fc800030e0617 */
[----:B------:R-:W0:Y:S01]  /*3710*/  @!P2 LDC.64 R88, c[0x0][0x5c8] ;  /* 0x00017200ff58ab82 */ /* 0x000e220000000a00 */
        /* <DEDUP_REMOVED lines=9> */
[----:B------:R-:W-:Y:S02]  /*37b0*/  @!P2 IADD3 R21, P4, P5, R8, R158, R5 ;  /* 0x0000009e0815a210 */ /* 0x000fe40007d9e005 */
[----:B------:R-:W-:Y:S02]  /*37c0*/  ISETP.LT.OR P3, PT, R3, 0x9, !P0 ;  /* 0x000000090300780c */ /* 0x000fe40004761670 */
[----:B0-----:R-:W-:Y:S02]  /*37d0*/  @!P2 IADD3 R20, P6, R21, R88, RZ ;  /* 0x000000581514a210 */ /* 0x001fe40007fde0ff */
[----:B-1----:R-:W-:-:S05]  /*37e0*/  @!P2 IADD3.X R18, R7, R161, R6, P4, P5 ;  /* 0x000000a10712a210 */ /* 0x002fca00027ea406 */
[----:B------:R-:W-:-:S04]  /*37f0*/  @!P2 IMAD.X R21, R18, 0x1, R89, P6 ;  /* 0x000000011215a824 */ /* 0x000fc800030e0659 */
[----:B------:R-:W0:Y:S01]  /*3800*/  @!P3 LDC.64 R18, c[0x0][0x5c8] ;  /* 0x00017200ff12bb82 */ /* 0x000e220000000a00 */
        /* <DEDUP_REMOVED lines=29> */
[----:B------:R-:W-:Y:S01]  /*39e0*/  FMUL R22, R9, R0 ;  /* 0x0000000009167220 */ /* 0x000fe20000400000 */
[----:B------:R-:W-:-:S03]  /*39f0*/  PRMT R9, RZ, 0x7610, R9 ;  /* 0x00007610ff097816 */ /* 0x000fc60000000009 */
[----:B------:R-:W-:-:S05]  /*3a00*/  FFMA R22, R93, R2, R22 ;  /* 0x000000025d167223 */ /* 0x000fca0000000016 */
[----:B-1----:R-:W-:-:S05]  /*3a10*/  F2FP.SATFINITE.E4M3.F32.PACK_AB_MERGE_C R23, RZ, R22, RZ ;  /* 0x00000016ff17723e */ /* 0x002fca00048070ff */
        /* <DEDUP_REMOVED lines=327> */
[----:B------:R-:W-:Y:S02]  /*4e90*/  @!P0 IADD3.X R21, R161, R21, R7, P3, P4 ;  /* 0x00000015a1158210 */ /* 0x000fe40001fe8407 */
[----:B--2---:R-:W-:-:S04]  /*4ea0*/  LOP3.LUT R9, R9, 0xff, RZ, 0xc0, !PT ;  /* 0x000000ff09097812 */ /* 0x004fc800078ec0ff */
[----:B------:R-:W-:-:S05]  /*4eb0*/  F2FP.F16.E4M3.UNPACK_B R9, R9 ;  /* 0x00000009ff09723e */ /* 0x000fca00020006ff */
[----:B------:R-:W-:-:S05]  /*4ec0*/  HADD2.F32 R9, -RZ, R9.H0_H0 ;  /* 0x20000009ff097230 */ /* 0x000fca0000004100 */
[----:B------:R-:W-:Y:S01]  /*4ed0*/  FMUL R22, R9, R0 ;  /* 0x0000000009167220 */ /* 0x000fe20000400000 */
[----:B------:R-:W-:-:S03]  /*4ee0*/  PRMT R9, RZ, 0x7610, R9 ;  /* 0x00007610ff097816 */ /* 0x000fc60000000009 */
[----:B------:R-:W-:-:S05]  /*4ef0*/  FFMA R22, R117, R2, R22 ;  /* 0x0000000275167223 */ /* 0x000fca0000000016 */
[----:B-1----:R-:W-:Y:S02]  /*4f00*/  F2FP.SATFINITE.E4M3.F32.PACK_AB_MERGE_C R19, RZ, R22, RZ ;  /* 0x00000016ff13723e */ /* 0x002fe400048070ff */
[----:B------:R-:W0:Y:S03]  /*4f10*/  @!P2 LDC.64 R22, c[0x0][0x5c8] ;  /* 0x00017200ff16ab82 */ /* 0x000e260000000a00 */
[----:B------:R1:W-:Y:S04]  /*4f20*/  @!P0 STG.E.U8 desc[UR12][R20.64+0x39], R19 ;  /* 0x0000391314008986 */ /* 0x0003e8000c10110c */
[----:B------:R-:W2:Y:S01]  /*4f30*/  @!P2 LDG.E.U8 R9, desc[UR12][R16.64+0x38] ;  /* 0x0000380c1009a981 */ /* 0x000ea2000c1e1100 */
[----:B------:R-:W-:-:S02]  /*4f40*/  @!P2 IADD3 R15, P0, P3, R8, R158, R5 ;  /* 0x0000009e080fa210 */ /* 0x000fc40007b1e005 */
[----:B------:R-:W-:Y:S02]  /*4f50*/  ISETP.LT.OR P1, PT, R3, 0x3a, !P1 ;  /* 0x0000003a0300780c */ /* 0x000fe40004f21670 */
[----:B------:R-:W-:-:S11]  /*4f60*/  @!P2 IADD3.X R18, R7, R161, R6, P0, P3 ;  /* 0x000000a10712a210 */ /* 0x000fd600007e6406 */
[----:B------:R-:W3:Y:S01]  /*4f70*/  @!P1 LDC.64 R88, c[0x0][0x5c8] ;  /* 0x00017200ff589b82 */ /* 0x000ee20000000a00 */
[----:B0-----:R-:W-:-:S05]  /*4f80*/  @!P2 IADD3 R14, P4, R15, R22, RZ ;  /* 0x000000160f0ea210 */ /* 0x001fca0007f9e0ff */
[----:B------:R-:W-:Y:S01]  /*4f90*/  @!P2 IMAD.X R15, R18, 0x1, R23, P4 ;  /* 0x00000001120fa824 */ /* 0x000fe200020e0617 */
        /* <DEDUP_REMOVED lines=9> */
[----:B------:R-:W-:Y:S02]  /*5030*/  IADD3 R19, P0, R12, 0x80, RZ ;  /* 0x000000800c137810 */ /* 0x000fe40007f1e0ff */
[----:B------:R-:W-:-:S03]  /*5040*/  @!P1 IADD3 R23, P2, P4, R8, R158, R5 ;  /* 0x0000009e08179210 */ /* 0x000fc60007c5e005 */
[----:B------:R-:W-:Y:S01]  /*5050*/  IMAD.X R20, RZ, RZ, R13, P0 ;  /* 0x000000ffff147224 */ /* 0x000fe200000e060d */
[----:B------:R-:W-:Y:S02]  /*5060*/  ISETP.GE.AND P0, PT, R4, 0x81, PT ;  /* 0x000000810400780c */ /* 0x000fe40003f06270 */
[----:B0-----:R-:W-:Y:S01]  /*5070*/  @!P1 IADD3.X R14, R7, R161, R6, P2, P4 ;  /* 0x000000a1070e9210 */ /* 0x001fe200017e8406 */
[----:B------:R-:W-:Y:S01]  /*5080*/  IMAD R20, R20, UR4, RZ ;  /* 0x0000000414147c24 */ /* 0x000fe2000f8e02ff */
[----:B------:R-:W-:Y:S02]  /*5090*/  ISETP.LT.OR P3, PT, R3, 0x1, !P0 ;  /* 0x000000010300780c */ /* 0x000fe40004761670 */
[----:B---3--:R-:W-:Y:S02]  /*50a0*/  @!P1 IADD3 R16, P5, R23, R88, RZ ;  /* 0x0000005817109210 */ /* 0x008fe40007fbe0ff */
[----:B------:R-:W-:-:S03]  /*50b0*/  PRMT R7, RZ, 0x7610, R7 ;  /* 0x00007610ff077816 */ /* 0x000fc60000000007 */
[----:B------:R-:W-:-:S06]  /*50c0*/  @!P1 IMAD.X R17, R14, 0x1, R89, P5 ;  /* 0x000000010e119824 */ /* 0x000fcc00028e0659 */
[----:B------:R-:W0:Y:S01]  /*50d0*/  @!P3 LDC.64 R22, c[0x0][0x5c8] ;  /* 0x00017200ff16bb82 */ /* 0x000e220000000a00 */
[----:B--2---:R-:W-:-:S04]  /*50e0*/  LOP3.LUT R9, R9, 0xff, RZ, 0xc0, !PT ;  /* 0x000000ff09097812 */ /* 0x004fc800078ec0ff */
[----:B------:R-:W-:-:S05]  /*50f0*/  F2FP.F16.E4M3.UNPACK_B R9, R9 ;  /* 0x00000009ff09723e */ /* 0x000fca00020006ff */
[----:B------:R-:W-:-:S05]  /*5100*/  HADD2.F32 R9, -RZ, R9.H0_H0 ;  /* 0x20000009ff097230 */ /* 0x000fca0000004100 */
[----:B------:R-:W-:Y:S01]  /*5110*/  FMUL R18, R9, R0 ;  /* 0x0000000009127220 */ /* 0x000fe20000400000 */
[----:B------:R-:W-:-:S04]  /*5120*/  IMAD.WIDE.U32 R8, R19, UR4, R10 ;  /* 0x0000000413087c25 */ /* 0x000fc8000f8e000a */
[----:B------:R-:W-:Y:S01]  /*5130*/  FFMA R18, R119, R2, R18 ;  /* 0x0000000277127223 */ /* 0x000fe20000000012 */
[----:B------:R-:W-:Y:S01]  /*5140*/  IMAD R19, R19, UR5, R20 ;  /* 0x0000000513137c24 */ /* 0x000fe2000f8e0214 */
[----:B------:R-:W-:-:S03]  /*5150*/  IADD3 R8, P2, R8, UR6, RZ ;  /* 0x0000000608087c10 */ /* 0x000fc6000ff5e0ff */
[----:B------:R-:W-:Y:S02]  /*5160*/  F2FP.SATFINITE.E4M3.F32.PACK_AB_MERGE_C R21, RZ, R18, RZ ;  /* 0x00000012ff15723e */ /* 0x000fe400048070ff */
[----:B------:R-:W-:-:S03]  /*5170*/  IADD3.X R9, R9, UR7, R19, P2, !PT ;  /* 0x0000000709097c10 */ /* 0x000fc600097fe413 */
[----:B------:R1:W-:Y:S04]  /*5180*/  @!P1 STG.E.U8 desc[UR12][R16.64+0x39], R21 ;  /* 0x0000391510009986 */ /* 0x0003e8000c10110c */
[----:B------:R-:W2:Y:S01]  /*5190*/  @!P3 LDG.E.U8 R7, desc[UR12][R8.64] ;  /* 0x0000000c0807b981 */ /* 0x000ea2000c1e1100 */
[----:B------:R-:W-:Y:S01]  /*51a0*/  IMAD.WIDE.U32 R14, R156, 0x80, RZ ;  /* 0x000000809c0e7825 */ /* 0x000fe200078e00ff */
[----:B------:R-:W-:-:S03]  /*51b0*/  ISETP.LT.OR P2, PT, R3, 0x2, !P0 ;  /* 0x000000020300780c */ /* 0x000fc60004741670 */
[----:B------:R-:W-:Y:S01]  /*51c0*/  IMAD.SHL.U32 R19, R157, 0x80, RZ ;  /* 0x000000809d137824 */ /* 0x000fe200078e00ff */
[----:B0-----:R-:W-:-:S03]  /*51d0*/  @!P3 IADD3 R14, P1, P4, R158, R22, R14 ;  /* 0x000000169e0eb210 */ /* 0x001fc60007c3e00e */
[----:B------:R-:W-:-:S05]  /*51e0*/  IMAD.IADD R160, R15, 0x1, R19 ;  /* 0x000000010fa07824 */ /* 0x000fca00078e0213 */
[----:B------:R-:W-:Y:S01]  /*51f0*/  @!P3 IADD3.X R15, R161, R23, R160, P1, P4 ;  /* 0x00000017a10fb210 */ /* 0x000fe20000fe84a0 */
        /* <DEDUP_REMOVED lines=9> */
[----:B------:R-:W3:Y:S01]  /*5290*/  @!P2 LDG.E.U8 R7, desc[UR12][R8.64+0x1] ;  /* 0x0000010c0807a981 */ /* 0x000ee2000c1e1100 */
[----:B-1----:R-:W-:Y:S02]  /*52a0*/  IADD3 R17, P1, R12, 0x88, RZ ;  /* 0x000000880c117810 */ /* 0x002fe40007f3e0ff */
[----:B------:R-:W-:-:S03]  /*52b0*/  @!P2 LEA R21, P4, R156, R158, 0x7 ;  /* 0x0000009e9c15a211 */ /* 0x000fc600078838ff */
[----:B------:R-:W-:Y:S01]  /*52c0*/  IMAD.X R19, RZ, RZ, R13, P1 ;  /* 0x000000ffff137224 */ /* 0x000fe200008e060d */
[----:B------:R-:W-:Y:S01]  /*52d0*/  ISETP.GE.AND P1, PT, R4, 0x89, PT ;  /* 0x000000890400780c */ /* 0x000fe20003f26270 */
[----:B--2---:R-:W-:Y:S01]  /*52e0*/  IMAD.WIDE.U32 R14, R17, UR4, R10 ;  /* 0x00000004110e7c25 */ /* 0x004fe2000f8e000a */
[----:B------:R-:W-:Y:S02]  /*52f0*/  @!P2 LEA.HI.X R20, R156, R161, R157, 0x7, P4 ;  /* 0x000000a19c14a211 */ /* 0x000fe400020f3c9d */
[----:B------:R-:W-:Y:S01]  /*5300*/  ISETP.LT.OR P3, PT, R3, 0x1, !P1 ;  /* 0x000000010300780c */ /* 0x000fe20004f61670 */
[----:B------:R-:W-:Y:S01]  /*5310*/  IMAD R22, R19, UR4, RZ ;  /* 0x0000000413167c24 */ /* 0x000fe2000f8e02ff */
[----:B0-----:R-:W-:Y:S02]  /*5320*/  @!P2 IADD3 R16, P5, R21, R88, RZ ;  /* 0x000000581510a210 */ /* 0x001fe40007fbe0ff */
[----:B------:R-:W-:Y:S02]  /*5330*/  IADD3 R14, P4, R14, UR6, RZ ;  /* 0x000000060e0e7c10 */ /* 0x000fe4000ff9e0ff */
[----:B---3--:R-:W-:-:S04]  /*5340*/  LOP3.LUT R7, R7, 0xff, RZ, 0xc0, !PT ;  /* 0x000000ff07077812 */ /* 0x008fc800078ec0ff */
[----:B------:R-:W-:-:S05]  /*5350*/  F2FP.F16.E4M3.UNPACK_B R7, R7 ;  /* 0x00000007ff07723e */ /* 0x000fca00020006ff */
[----:B------:R-:W-:-:S05]  /*5360*/  HADD2.F32 R7, -RZ, R7.H0_H0 ;  /* 0x20000007ff077230 */ /* 0x000fca0000004100 */
[----:B------:R-:W-:Y:S01]  /*5370*/  FMUL R18, R7, R0 ;  /* 0x0000000007127220 */ /* 0x000fe20000400000 */
[----:B------:R-:W-:Y:S02]  /*5380*/  IMAD R7, R17, UR5, R22 ;  /* 0x0000000511077c24 */ /* 0x000fe4000f8e0216 */
[----:B------:R-:W-:Y:S02]  /*5390*/  @!P2 IMAD.X R17, R20, 0x1, R89, P5 ;  /* 0x000000011411a824 */ /* 0x000fe400028e0659 */
[----:B------:R-:W-:Y:S01]  /*53a0*/  FFMA R18, R57, R2, R18 ;  /* 0x0000000239127223 */ /* 0x000fe20000000012 */
[----:B------:R-:W0:Y:S01]  /*53b0*/  @!P3 LDC.64 R22, c[0x0][0x5c8] ;  /* 0x00017200ff16bb82 */ /* 0x000e220000000a00 */
[--C-:B------:R-:W-:Y:S02]  /*53c0*/  IADD3.X R15, R15, UR7, R7.reuse, P4, !PT ;  /* 0x000000070f0f7c10 */ /* 0x100fe4000a7fe407 */
[----:B------:R-:W-:Y:S02]  /*53d0*/  PRMT R7, RZ, 0x7610, R7 ;  /* 0x00007610ff077816 */ /* 0x000fe40000000007 */
[----:B------:R-:W-:-:S05]  /*53e0*/  F2FP.SATFINITE.E4M3.F32.PACK_AB_MERGE_C R21, RZ, R18, RZ ;  /* 0x00000012ff15723e */ /* 0x000fca00048070ff */
[----:B------:R1:W-:Y:S04]  /*53f0*/  @!P2 STG.E.U8 desc[UR12][R16.64+0x1], R21 ;  /* 0x000001151000a986 */ /* 0x0003e8000c10110c */
[----:B------:R-:W2:Y:S01]  /*5400*/  @!P3 LDG.E.U8 R7, desc[UR12][R14.64] ;  /* 0x0000000c0e07b981 */ /* 0x000ea2000c1e1100 */
[----:B------:R-:W-:-:S04]  /*5410*/  @!P3 IADD3 R19, P2, R5, R158, RZ ;  /* 0x0000009e0513b210 */ /* 0x000fc80007f5e0ff */
[----:B------:R-:W-:Y:S01]  /*5420*/  @!P3 LEA R19, P4, R156, R19, 0x7 ;  /* 0x000000139c13b211 */ /* 0x000fe200078838ff */
[----:B------:R-:W-:Y:S01]  /*5430*/  @!P3 IMAD.X R20, R6, 0x1, R161, P2 ;  /* 0x000000010614b824 */ /* 0x000fe200010e06a1 */
[----:B------:R-:W-:Y:S02]  /*5440*/  ISETP.LT.OR P2, PT, R3, 0x2, !P1 ;  /* 0x000000020300780c */ /* 0x000fe40004f41670 */
[----:B0-----:R-:W-:Y:S02]  /*5450*/  @!P3 IADD3 R18, P5, R19, R22, RZ ;  /* 0x000000161312b210 */ /* 0x001fe40007fbe0ff */
[----:B-1----:R-:W-:-:S05]  /*5460*/  @!P3 LEA.HI.X R16, R156, R20, R157, 0x7, P4 ;  /* 0x000000149c10b211 */ /* 0x002fca00020f3c9d */
        /* <DEDUP_REMOVED lines=11> */
[----:B------:R-:W-:-:S04]  /*5520*/  @!P2 IADD3 R17, P3, R5, R158, RZ ;  /* 0x0000009e0511a210 */ /* 0x000fc80007f7e0ff */
[----:B------:R-:W-:-:S04]  /*5530*/  @!P2 LEA R17, P4, R156, R17, 0x7 ;  /* 0x000000119c11a211 */ /* 0x000fc800078838ff */
[----:B0-----:R-:W-:Y:S02]  /*5540*/  @!P2 IADD3 R16, P5, R17, R22, RZ ;  /* 0x000000161110a210 */ /* 0x001fe40007fbe0ff */
[----:B--2---:R-:W-:-:S04]  /*5550*/  LOP3.LUT R7, R7, 0xff, RZ, 0xc0, !PT ;  /* 0x000000ff07077812 */ /* 0x004fc800078ec0ff */
[----:B------:R-:W-:-:S05]  /*5560*/  F2FP.F16.E4M3.UNPACK_B R7, R7 ;  /* 0x00000007ff07723e */ /* 0x000fca00020006ff */
[----:B------:R-:W-:-:S05]  /*5570*/  HADD2.F32 R7, -RZ, R7.H0_H0 ;  /* 0x20000007ff077230 */ /* 0x000fca0000004100 */
[----:B------:R-:W-:Y:S01]  /*5580*/  FMUL R20, R7, R0 ;  /* 0x0000000007147220 */ /* 0x000fe20000400000 */
[----:B------:R-:W-:Y:S01]  /*5590*/  @!P2 IMAD.X R7, R6, 0x1, R161, P3 ;  /* 0x000000010607a824 */ /* 0x000fe200018e06a1 */
[----:B------:R-:W-:Y:S02]  /*55a0*/  ISETP.LT.OR P3, PT, R3, 0x9, !P0 ;  /* 0x000000090300780c */ /* 0x000fe40004761670 */
[----:B------:R-:W-:Y:S02]  /*55b0*/  FFMA R20, R59, R2, R20 ;  /* 0x000000023b147223 */ /* 0x000fe40000000014 */
[----:B-1----:R-:W-:Y:S02]  /*55c0*/  @!P2 LEA.HI.X R18, R156, R7, R157, 0x7, P4 ;  /* 0x000000079c12a211 */ /* 0x002fe400020f3c9d */
[----:B------:R-:W-:Y:S02]  /*55d0*/  PRMT R7, RZ, 0x7610, R7 ;  /* 0x00007610ff077816 */ /* 0x000fe40000000007 */
[----:B------:R-:W-:Y:S01]  /*55e0*/  F2FP.SATFINITE.E4M3.F32.PACK_AB_MERGE_C R21, RZ, R20, RZ ;  /* 0x00000014ff15723e */ /* 0x000fe200048070ff */
[----:B------:R-:W-:-:S04]  /*55f0*/  @!P2 IMAD.X R17, R18, 0x1, R23, P5 ;  /* 0x000000011211a824 */ /* 0x000fc800028e0617 */
[----:B------:R-:W0:Y:S01]  /*5600*/  @!P3 LDC.64 R22, c[0x0][0x5c8] ;  /* 0x00017200ff16bb82 */ /* 0x000e220000000a00 */
[----:B------:R1:W-:Y:S04]  /*5610*/  @!P2 STG.E.U8 desc[UR12][R16.64+0x1], R21 ;  /* 0x000001151000a986 */ /* 0x0003e8000c10110c */
[----:B------:R-:W2:Y:S01]  /*5620*/  @!P3 LDG.E.U8 R7, desc[UR12][R8.64+0x8] ;  /* 0x0000080c0807b981 */ /* 0x000ea2000c1e1100 */
[C---:B------:R-:W-:Y:S02]  /*5630*/  @!P3 LEA R19, P4, R156.reuse, R158, 0x7 ;  /* 0x0000009e9c13b211 */ /* 0x040fe400078838ff */
[----:B------:R-:W-:Y:S02]  /*5640*/  ISETP.LT.OR P2, PT, R3, 0xa, !P0 ;  /* 0x0000000a0300780c */ /* 0x000fe40004741670 */
[----:B-1----:R-:W-:-:S02]  /*5650*/  @!P3 LEA.HI.X R16, R156, R161, R157, 0x7, P4 ;  /* 0x000000a19c10b211 */ /* 0x002fc400020f3c9d */
[----:B0-----:R-:W-:-:S05]  /*5660*/  @!P3 IADD3 R18, P5, R19, R22, RZ ;  /* 0x000000161312b210 */ /* 0x001fca0007fbe0ff */
        /* <DEDUP_REMOVED lines=11> */
[C---:B------:R-:W-:Y:S02]  /*5720*/  @!P2 LEA R17, P4, R156.reuse, R158, 0x7 ;  /* 0x0000009e9c11a211 */ /* 0x040fe400078838ff */
        /* <DEDUP_REMOVED lines=398> */
[----:B------:R-:W-:Y:S02]  /*7010*/  @!P2 IADD3 R9, P0, R5, R158, RZ ;  /* 0x0000009e0509a210 */ /* 0x000fe40007f1e0ff */
[----:B------:R-:W-:Y:S02]  /*7020*/  ISETP.LT.OR P1, PT, R3, 0x3a, !P1 ;  /* 0x0000003a0300780c */ /* 0x000fe40004f21670 */
[----:B------:R-:W-:Y:S01]  /*7030*/  @!P2 LEA R21, P3, R156, R9, 0x7 ;  /* 0x000000099c15a211 */ /* 0x000fe200078638ff */
[----:B------:R-:W-:-:S03]  /*7040*/  @!P2 IMAD.X R9, R6, 0x1, R161, P0 ;  /* 0x000000010609a824 */ /* 0x000fc600000e06a1 */
[----:B0-----:R-:W-:Y:S02]  /*7050*/  @!P2 IADD3 R8, P0, R21, R22, RZ ;  /* 0x000000161508a210 */ /* 0x001fe40007f1e0ff */
[----:B-1----:R-:W-:-:S05]  /*7060*/  @!P2 LEA.HI.X R16, R156, R9, R157, 0x7, P3 ;  /* 0x000000099c10a211 */ /* 0x002fca00018f3c9d */
[----:B------:R-:W-:Y:S01]  /*7070*/  @!P2 IMAD.X R9, R16, 0x1, R23, P0 ;  /* 0x000000011009a824 */ /* 0x000fe200000e0617 */
        /* <DEDUP_REMOVED lines=9> */
[----:B------:R2:W3:Y:S01]  /*7110*/  @!P1 LDG.E.U8 R7, desc[UR12][R14.64+0x39] ;  /* 0x0000390c0e079981 */ /* 0x0004e2000c1e1100 */
[----:B------:R-:W-:-:S04]  /*7120*/  @!P1 IADD3 R19, P2, R5, R158, RZ ;  /* 0x0000009e05139210 */ /* 0x000fc80007f5e0ff */
[----:B------:R-:W-:Y:S01]  /*7130*/  @!P1 LEA R19, P4, R156, R19, 0x7 ;  /* 0x000000139c139211 */ /* 0x000fe200078838ff */
[----:B--2---:R-:W-:-:S05]  /*7140*/  @!P1 IMAD.X R15, R6, 0x1, R161, P2 ;  /* 0x00000001060f9824 */ /* 0x004fca00010e06a1 */
[----:B------:R-:W-:Y:S02]  /*7150*/  @!P1 LEA.HI.X R18, R156, R15, R157, 0x7, P4 ;  /* 0x0000000f9c129211 */ /* 0x000fe400020f3c9d */
[----:B---3--:R-:W-:-:S04]  /*7160*/  LOP3.LUT R7, R7, 0xff, RZ, 0xc0, !PT ;  /* 0x000000ff07077812 */ /* 0x008fc800078ec0ff */
[----:B------:R-:W-:-:S05]  /*7170*/  F2FP.F16.E4M3.UNPACK_B R7, R7 ;  /* 0x00000007ff07723e */ /* 0x000fca00020006ff */
[----:B------:R-:W-:-:S05]  /*7180*/  HADD2.F32 R7, -RZ, R7.H0_H0 ;  /* 0x20000007ff077230 */ /* 0x000fca0000004100 */
[----:B------:R-:W-:Y:S01]  /*7190*/  FMUL R16, R7, R0 ;  /* 0x0000000007107220 */ /* 0x000fe20000400000 */
[----:B------:R-:W-:-:S03]  /*71a0*/  IADD3 R7, P0, R12, 0xc0, RZ ;  /* 0x000000c00c077810 */ /* 0x000fc60007f1e0ff */
[----:B------:R-:W-:Y:S02]  /*71b0*/  FFMA R87, R87, R2, R16 ;  /* 0x0000000257577223 */ /* 0x000fe40000000010 */
[----:B------:R-:W-:Y:S01]  /*71c0*/  IMAD.X R16, RZ, RZ, R13, P0 ;  /* 0x000000ffff107224 */ /* 0x000fe200000e060d */
[----:B------:R-:W-:Y:S01]  /*71d0*/  ISETP.GE.AND P0, PT, R4, 0xc1, PT ;  /* 0x000000c10400780c */ /* 0x000fe20003f06270 */
[----:B-1----:R-:W-:Y:S01]  /*71e0*/  IMAD.WIDE.U32 R8, R7, UR4, R10 ;  /* 0x0000000407087c25 */ /* 0x002fe2000f8e000a */
[----:B------:R-:W-:Y:S02]  /*71f0*/  F2FP.SATFINITE.E4M3.F32.PACK_AB_MERGE_C R87, RZ, R87, RZ ;  /* 0x00000057ff57723e */ /* 0x000fe400048070ff */
[----:B------:R-:W-:Y:S01]  /*7200*/  ISETP.LT.OR P3, PT, R3, 0x1, !P0 ;  /* 0x000000010300780c */ /* 0x000fe20004761670 */
[----:B------:R-:W-:Y:S01]  /*7210*/  IMAD R14, R16, UR4, RZ ;  /* 0x00000004100e7c24 */ /* 0x000fe2000f8e02ff */
[----:B0-----:R-:W-:Y:S02]  /*7220*/  @!P1 IADD3 R16, P5, R19, R20, RZ ;  /* 0x0000001413109210 */ /* 0x001fe40007fbe0ff */
[----:B------:R-:W-:Y:S01]  /*7230*/  IADD3 R8, P2, R8, UR6, RZ ;  /* 0x0000000608087c10 */ /* 0x000fe2000ff5e0ff */
[----:B------:R-:W-:-:S02]  /*7240*/  IMAD R7, R7, UR5, R14 ;  /* 0x0000000507077c24 */ /* 0x000fc4000f8e020e */
[----:B------:R-:W-:-:S03]  /*7250*/  @!P1 IMAD.X R17, R18, 0x1, R21, P5 ;  /* 0x0000000112119824 */ /* 0x000fc600028e0615 */
[--C-:B------:R-:W-:Y:S02]  /*7260*/  IADD3.X R9, R9, UR7, R7.reuse, P2, !PT ;  /* 0x0000000709097c10 */ /* 0x100fe400097fe407 */
[----:B------:R-:W-:Y:S01]  /*7270*/  PRMT R7, RZ, 0x7610, R7 ;  /* 0x00007610ff077816 */ /* 0x000fe20000000007 */
[----:B------:R0:W-:Y:S01]  /*7280*/  @!P1 STG.E.U8 desc[UR12][R16.64+0x39], R87 ;  /* 0x0000395710009986 */ /* 0x0001e2000c10110c */
[----:B------:R-:W1:Y:S04]  /*7290*/  @!P3 LDC.64 R18, c[0x0][0x5c8] ;  /* 0x00017200ff12bb82 */ /* 0x000e680000000a00 */
[----:B------:R-:W2:Y:S01]  /*72a0*/  @!P3 LDG.E.U8 R7, desc[UR12][R8.64] ;  /* 0x0000000c0807b981 */ /* 0x000ea2000c1e1100 */
[----:B------:R-:W-:Y:S01]  /*72b0*/  @!P3 IMAD.MOV.U32 R160, RZ, RZ, R158 ;  /* 0x000000ffffa0b224 */ /* 0x000fe200078e009e */
[----:B------:R-:W-:-:S03]  /*72c0*/  ISETP.LT.OR P2, PT, R3, 0x2, !P0 ;  /* 0x000000020300780c */ /* 0x000fc60004741670 */
[----:B------:R-:W-:-:S04]  /*72d0*/  @!P3 IMAD.WIDE.U32 R14, R156, 0xc0, R160 ;  /* 0x000000c09c0eb825 */ /* 0x000fc800078e00a0 */
[----:B0-----:R-:W-:-:S06]  /*72e0*/  @!P3 IMAD R16, R157, 0xc0, RZ ;  /* 0x000000c09d10b824 */ /* 0x001fcc00078e02ff */
[----:B------:R-:W0:Y:S01]  /*72f0*/  @!P2 LDC.64 R20, c[0x0][0x5c8] ;  /* 0x00017200ff14ab82 */ /* 0x000e220000000a00 */
[----:B-1----:R-:W-:-:S04]  /*7300*/  @!P3 IADD3 R14, P1, R14, R18, RZ ;  /* 0x000000120e0eb210 */ /* 0x002fc80007f3e0ff */
[----:B------:R-:W-:Y:S02]  /*7310*/  @!P3 IADD3.X R15, R19, R15, R16, P1, !PT ;  /* 0x0000000f130fb210 */ /* 0x000fe40000ffe410 */
        /* <DEDUP_REMOVED lines=9> */
[----:B------:R-:W-:Y:S02]  /*73b0*/  IADD3 R17, P3, R12, 0xc8, RZ ;  /* 0x000000c80c117810 */ /* 0x000fe40007f7e0ff */
[----:B------:R-:W-:-:S03]  /*73c0*/  ISETP.GE.AND P1, PT, R4, 0xc9, PT ;  /* 0x000000c90400780c */ /* 0x000fc60003f26270 */
[----:B------:R-:W-:Y:S01]  /*73d0*/  IMAD.X R4, RZ, RZ, R13, P3 ;  /* 0x000000ffff047224 */ /* 0x000fe200018e060d */
[----:B------:R-:W-:Y:S01]  /*73e0*/  ISETP.LT.OR P3, PT, R3, 0x1, !P1 ;  /* 0x000000010300780c */ /* 0x000fe20004f61670 */
[----:B------:R-:W-:Y:S02]  /*73f0*/  @!P2 IMAD.MOV.U32 R13, RZ, RZ, R161 ;  /* 0x000000ffff0da224 */ /* 0x000fe400078e00a1 */
[----:B------:R-:W-:-:S04]  /*7400*/  IMAD.WIDE.U32 R10, R17, UR4, R10 ;  /* 0x00000004110a7c25 */ /* 0x000fc8000f8e000a */
[----:B------:R-:W-:Y:S01]  /*7410*/  IMAD R4, R4, UR4, RZ ;  /* 0x0000000404047c24 */ /* 0x000fe2000f8e02ff */
[----:B------:R-:W-:-:S03]  /*7420*/  IADD3 R10, P4, R10, UR6, RZ ;  /* 0x000000060a0a7c10 */ /* 0x000fc6000ff9e0ff */
[--C-:B------:R-:W-:Y:S01]  /*7430*/  IMAD R17, R17, UR5, R4.reuse ;  /* 0x0000000511117c24 */ /* 0x100fe2000f8e0204 */
[----:B------:R-:W-:-:S04]  /*7440*/  PRMT R4, RZ, 0x7610, R4 ;  /* 0x00007610ff047816 */ /* 0x000fc80000000004 */
[----:B------:R-:W-:Y:S02]  /*7450*/  IADD3.X R11, R11, UR7, R17, P4, !PT ;  /* 0x000000070b0b7c10 */ /* 0x000fe4000a7fe411 */
[----:B------:R-:W1:Y:S01]  /*7460*/  @!P3 LDC.64 R16, c[0x0][0x5c8] ;  /* 0x00017200ff10bb82 */ /* 0x000e620000000a00 */
[----:B--2---:R-:W-:-:S04]  /*7470*/  LOP3.LUT R7, R7, 0xff, RZ, 0xc0, !PT ;  /* 0x000000ff07077812 */ /* 0x004fc800078ec0ff */
[----:B------:R-:W-:-:S05]  /*7480*/  F2FP.F16.E4M3.UNPACK_B R7, R7 ;  /* 0x00000007ff07723e */ /* 0x000fca00020006ff */
[----:B------:R-:W-:-:S05]  /*7490*/  HADD2.F32 R7, -RZ, R7.H0_H0 ;  /* 0x20000007ff077230 */ /* 0x000fca0000004100 */
[----:B------:R-:W-:Y:S01]  /*74a0*/  FMUL R12, R7, R0 ;  /* 0x00000000070c7220 */ /* 0x000fe20000400000 */
[----:B------:R-:W-:-:S03]  /*74b0*/  @!P2 IMAD R7, R157, 0xc0, RZ ;  /* 0x000000c09d07a824 */ /* 0x000fc600078e02ff */
[----:B------:R-:W-:Y:S01]  /*74c0*/  FFMA R25, R25, R2, R12 ;  /* 0x0000000219197223 */ /* 0x000fe2000000000c */
[----:B------:R-:W-:-:S04]  /*74d0*/  @!P2 IMAD.MOV.U32 R12, RZ, RZ, R158 ;  /* 0x000000ffff0ca224 */ /* 0x000fc800078e009e */
[----:B------:R-:W-:Y:S01]  /*74e0*/  @!P2 IMAD.WIDE.U32 R12, R156, 0xc0, R12 ;  /* 0x000000c09c0ca825 */ /* 0x000fe200078e000c */
[----:B------:R-:W-:Y:S02]  /*74f0*/  F2FP.SATFINITE.E4M3.F32.PACK_AB_MERGE_C R25, RZ, R25, RZ ;  /* 0x00000019ff19723e */ /* 0x000fe400048070ff */
[----:B0-----:R-:W-:-:S04]  /*7500*/  @!P2 IADD3 R14, P5, R12, R20, RZ ;  /* 0x000000140c0ea210 */ /* 0x001fc80007fbe0ff */
[----:B------:R-:W-:-:S05]  /*7510*/  @!P2 IADD3.X R15, R21, R13, R7, P5, !PT ;  /* 0x0000000d150fa210 */ /* 0x000fca0002ffe407 */
[----:B------:R0:W-:Y:S04]  /*7520*/  @!P2 STG.E.U8 desc[UR12][R14.64+0x1], R25 ;  /* 0x000001190e00a986 */ /* 0x0001e8000c10110c */
[----:B------:R-:W2:Y:S01]  /*7530*/  @!P3 LDG.E.U8 R4, desc[UR12][R10.64] ;  /* 0x0000000c0a04b981 */ /* 0x000ea2000c1e1100 */
[----:B------:R-:W-:-:S05]  /*7540*/  @!P3 IADD3 R12, P2, R5, R158, RZ ;  /* 0x0000009e050cb210 */ /* 0x000fca0007f5e0ff */
[----:B------:R-:W-:Y:S01]  /*7550*/  @!P3 IMAD.X R13, R6, 0x1, R161, P2 ;  /* 0x00000001060db824 */ /* 0x000fe200010e06a1 */
[----:B------:R-:W-:Y:S01]  /*7560*/  ISETP.LT.OR P2, PT, R3, 0x2, !P1 ;  /* 0x000000020300780c */ /* 0x000fe20004f41670 */
[----:B------:R-:W-:-:S03]  /*7570*/  @!P3 IMAD.WIDE.U32 R12, R156, 0xc0, R12 ;  /* 0x000000c09c0cb825 */ /* 0x000fc600078e000c */
[----:B-1----:R-:W-:-:S09]  /*7580*/  @!P3 IADD3 R12, P4, R12, R16, RZ ;  /* 0x000000100c0cb210 */ /* 0x002fd20007f9e0ff */
[----:B------:R-:W1:Y:S01]  /*7590*/  @!P2 LDC.64 R18, c[0x0][0x5c8] ;  /* 0x00017200ff12ab82 */ /* 0x000e620000000a00 */
[----:B--2---:R-:W-:-:S04]  /*75a0*/  LOP3.LUT R4, R4, 0xff, RZ, 0xc0, !PT ;  /* 0x000000ff04047812 */ /* 0x004fc800078ec0ff */
[----:B------:R-:W-:-:S05]  /*75b0*/  F2FP.F16.E4M3.UNPACK_B R4, R4 ;  /* 0x00000004ff04723e */ /* 0x000fca00020006ff */
[----:B------:R-:W-:Y:S02]  /*75c0*/  HADD2.F32 R7, -RZ, R4.H0_H0 ;  /* 0x20000004ff077230 */ /* 0x000fe40000004100 */
[----:B------:R-:W-:-:S03]  /*75d0*/  @!P3 IMAD R4, R157, 0xc0, RZ ;  /* 0x000000c09d04b824 */ /* 0x000fc600078e02ff */
[----:B------:R-:W-:Y:S02]  /*75e0*/  FMUL R7, R7, R0 ;  /* 0x0000000007077220 */ /* 0x000fe40000400000 */
[----:B------:R-:W-:Y:S02]  /*75f0*/  @!P3 IADD3.X R13, R17, R4, R13, P4, !PT ;  /* 0x00000004110db210 */ /* 0x000fe400027fe40d */
[----:B------:R-:W-:Y:S01]  /*7600*/  FFMA R7, R26, R2, R7 ;  /* 0x000000021a077223 */ /* 0x000fe20000000007 */
[----:B------:R-:W-:-:S04]  /*7610*/  PRMT R4, RZ, 0x7610, R4 ;  /* 0x00007610ff047816 */ /* 0x000fc80000000004 */
[----:B------:R-:W-:-:S05]  /*7620*/  F2FP.SATFINITE.E4M3.F32.PACK_AB_MERGE_C R17, RZ, R7, RZ ;  /* 0x00000007ff11723e */ /* 0x000fca00048070ff */
[----:B------:R1:W-:Y:S04]  /*7630*/  @!P3 STG.E.U8 desc[UR12][R12.64], R17 ;  /* 0x000000110c00b986 */ /* 0x0003e8000c10110c */
[----:B------:R-:W2:Y:S01]  /*7640*/  @!P2 LDG.E.U8 R4, desc[UR12][R10.64+0x1] ;  /* 0x0000010c0a04a981 */ /* 0x000ea2000c1e1100 */
[----:B0-----:R-:W-:-:S05]  /*7650*/  @!P2 IADD3 R14, P3, R5, R158, RZ ;  /* 0x0000009e050ea210 */ /* 0x001fca0007f7e0ff */
[----:B------:R-:W-:Y:S01]  /*7660*/  @!P2 IMAD.X R15, R6, 0x1, R161, P3 ;  /* 0x00000001060fa824 */ /* 0x000fe200018e06a1 */
[----:B------:R-:W-:Y:S01]  /*7670*/  ISETP.LT.OR P3, PT, R3, 0x9, !P0 ;  /* 0x000000090300780c */ /* 0x000fe20004761670 */
[----:B------:R-:W-:-:S03]  /*7680*/  @!P2 IMAD.WIDE.U32 R14, R156, 0xc0, R14 ;  /* 0x000000c09c0ea825 */ /* 0x000fc600078e000e */
[----:B-1----:R-:W-:Y:S02]  /*7690*/  @!P2 IADD3 R12, P4, R14, R18, RZ ;  /* 0x000000120e0ca210 */ /* 0x002fe40007f9e0ff */
[----:B--2---:R-:W-:-:S04]  /*76a0*/  LOP3.LUT R4, R4, 0xff, RZ, 0xc0, !PT ;  /* 0x000000ff04047812 */ /* 0x004fc800078ec0ff */
[----:B------:R-:W-:-:S05]  /*76b0*/  F2FP.F16.E4M3.UNPACK_B R4, R4 ;  /* 0x00000004ff04723e */ /* 0x000fca00020006ff */
[----:B------:R-:W-:-:S05]  /*76c0*/  HADD2.F32 R7, -RZ, R4.H0_H0 ;  /* 0x20000004ff077230 */ /* 0x000fca0000004100 */
[----:B------:R-:W-:Y:S01]  /*76d0*/  FMUL R4, R7, R0 ;  /* 0x0000000007047220 */ /* 0x000fe20000400000 */
[----:B------:R-:W-:-:S03]  /*76e0*/  @!P2 IMAD R7, R157, 0xc0, RZ ;  /* 0x000000c09d07a824 */ /* 0x000fc600078e02ff */
[----:B------:R-:W-:Y:S02]  /*76f0*/  FFMA R4, R27, R2, R4 ;  /* 0x000000021b047223 */ /* 0x000fe40000000004 */
[----:B------:R-:W-:Y:S02]  /*7700*/  @!P2 IADD3.X R13, R19, R7, R15, P4, !PT ;  /* 0x00000007130da210 */ /* 0x000fe400027fe40f */
[----:B------:R-:W0:Y:S01]  /*7710*/  @!P3 LDC.64 R18, c[0x0][0x5c8] ;  /* 0x00017200ff12bb82 */ /* 0x000e220000000a00 */
[----:B------:R-:W-:Y:S02]  /*7720*/  F2FP.SATFINITE.E4M3.F32.PACK_AB_MERGE_C R17, RZ, R4, RZ ;  /* 0x00000004ff11723e */ /* 0x000fe400048070ff */
[----:B------:R-:W-:-:S03]  /*7730*/  PRMT R4, RZ, 0x7610, R4 ;  /* 0x00007610ff047816 */ /* 0x000fc60000000004 */
[----:B------:R1:W-:Y:S04]  /*7740*/  @!P2 STG.E.U8 desc[UR12][R12.64+0x1], R17 ;  /* 0x000001110c00a986 */ /* 0x0003e8000c10110c */
[----:B------:R-:W2:Y:S01]  /*7750*/  @!P3 LDG.E.U8 R4, desc[UR12][R8.64+0x8] ;  /* 0x0000080c0804b981 */ /* 0x000ea2000c1e1100 */
[----:B------:R-:W-:Y:S01]  /*7760*/  ISETP.LT.OR P4, PT, R3, 0xa, !P0 ;  /* 0x0000000a0300780c */ /* 0x000fe20004781670 */
[----:B-1----:R-:W-:Y:S02]  /*7770*/  @!P3 IMAD.MOV.U32 R12, RZ, RZ, R158 ;  /* 0x000000ffff0cb224 */ /* 0x002fe400078e009e */
[----:B------:R-:W-:Y:S02]  /*7780*/  @!P3 IMAD.MOV.U32 R13, RZ, RZ, R161 ;  /* 0x000000ffff0db224 */ /* 0x000fe400078e00a1 */
[----:B------:R-:W-:-:S03]  /*7790*/  @!P3 IMAD.WIDE.U32 R14, R156, 0xc0, R12 ;  /* 0x000000c09c0eb825 */ /* 0x000fc600078e000c */
[----:B0-----:R-:W-:Y:S02]  /*77a0*/  @!P3 IADD3 R12, P2, R14, R18, RZ ;  /* 0x000000120e0cb210 */ /* 0x001fe40007f5e0ff */
[----:B--2---:R-:W-:-:S04]  /*77b0*/  LOP3.LUT R4, R4, 0xff, RZ, 0xc0, !PT ;  /* 0x000000ff04047812 */ /* 0x004fc800078ec0ff */
[----:B------:R-:W-:-:S05]  /*77c0*/  F2FP.F16.E4M3.UNPACK_B R4, R4 ;  /* 0x00000004ff04723e */ /* 0x000fca00020006ff */
[----:B------:R-:W-:Y:S02]  /*77d0*/  HADD2.F32 R7, -RZ, R4.H0_H0 ;  /* 0x20000004ff077230 */ /* 0x000fe40000004100 */
[----:B------:R-:W-:-:S03]  /*77e0*/  @!P3 IMAD R4, R157, 0xc0, RZ ;  /* 0x000000c09d04b824 */ /* 0x000fc600078e02ff */
[----:B------:R-:W-:Y:S02]  /*77f0*/  FMUL R7, R7, R0 ;  /* 0x0000000007077220 */ /* 0x000fe40000400000 */
[--C-:B------:R-:W-:Y:S02]  /*7800*/  @!P3 IADD3.X R13, R19, R15, R4.reuse, P2, !PT ;  /* 0x0000000f130db210 */ /* 0x100fe400017fe404 */
[----:B------:R-:W-:Y:S01]  /*7810*/  FFMA R7, R28, R2, R7 ;  /* 0x000000021c077223 */ /* 0x000fe20000000007 */
[----:B------:R-:W-:Y:S01]  /*7820*/  PRMT R4, RZ, 0x7610, R4 ;  /* 0x00007610ff047816 */ /* 0x000fe20000000004 */
[----:B------:R-:W0:Y:S03]  /*7830*/  @!P4 LDC.64 R18, c[0x0][0x5c8] ;  /* 0x00017200ff12cb82 */ /* 0x000e260000000a00 */
[----:B------:R-:W-:-:S05]  /*7840*/  F2FP.SATFINITE.E4M3.F32.PACK_AB_MERGE_C R17, RZ, R7, RZ ;  /* 0x00000007ff11723e */ /* 0x000fca00048070ff */
        /* <DEDUP_REMOVED lines=19> */
[----:B------:R-:W-:-:S05]  /*7980*/  @!P2 IADD3 R14, P3, R5, R158, RZ ;  /* 0x0000009e050ea210 */ /* 0x000fca0007f7e0ff */
[----:B------:R-:W-:Y:S01]  /*7990*/  @!P2 IMAD.X R15, R6, 0x1, R161, P3 ;  /* 0x00000001060fa824 */ /* 0x000fe200018e06a1 */
[----:B------:R-:W-:Y:S01]  /*79a0*/  ISETP.LT.OR P3, PT, R3, 0xa, !P1 ;  /* 0x0000000a0300780c */ /* 0x000fe20004f61670 */
[----:B------:R-:W-:-:S03]  /*79b0*/  @!P2 IMAD.WIDE.U32 R14, R156, 0xc0, R14 ;  /* 0x000000c09c0ea825 */ /* 0x000fc600078e000e */
[----:B0-----:R-:W-:Y:S02]  /*79c0*/  @!P2 IADD3 R12, P4, R14, R18, RZ ;  /* 0x000000120e0ca210 */ /* 0x001fe40007f9e0ff */
[----:B--2---:R-:W-:-:S04]  /*79d0*/  LOP3.LUT R4, R4, 0xff, RZ, 0xc0, !PT ;  /* 0x000000ff04047812 */ /* 0x004fc800078ec0ff */
[----:B------:R-:W-:-:S05]  /*79e0*/  F2FP.F16.E4M3.UNPACK_B R4, R4 ;  /* 0x00000004ff04723e */ /* 0x000fca00020006ff */
[----:B------:R-:W-:Y:S02]  /*79f0*/  HADD2.F32 R7, -RZ, R4.H0_H0 ;  /* 0x20000004ff077230 */ /* 0x000fe40000004100 */
[----:B------:R-:W-:-:S03]  /*7a00*/  @!P2 IMAD R4, R157, 0xc0, RZ ;  /* 0x000000c09d04a824 */ /* 0x000fc600078e02ff */
[----:B------:R-:W-:Y:S02]  /*7a10*/  FMUL R7, R7, R0 ;  /* 0x0000000007077220 */ /* 0x000fe40000400000 */
[----:B------:R-:W-:Y:S02]  /*7a20*/  @!P2 IADD3.X R13, R19, R4, R15, P4, !PT ;  /* 0x00000004130da210 */ /* 0x000fe400027fe40f */
[----:B------:R-:W-:Y:S01]  /*7a30*/  FFMA R7, R30, R2, R7 ;  /* 0x000000021e077223 */ /* 0x000fe20000000007 */
[----:B------:R-:W-:Y:S01]  /*7a40*/  PRMT R4, RZ, 0x7610, R4 ;  /* 0x00007610ff047816 */ /* 0x000fe20000000004 */
[----:B------:R-:W0:Y:S03]  /*7a50*/  @!P3 LDC.64 R18, c[0x0][0x5c8] ;  /* 0x00017200ff12bb82 */ /* 0x000e260000000a00 */
[----:B------:R-:W-:-:S05]  /*7a60*/  F2FP.SATFINITE.E4M3.F32.PACK_AB_MERGE_C R17, RZ, R7, RZ ;  /* 0x00000007ff11723e */ /* 0x000fca00048070ff */
        /* <DEDUP_REMOVED lines=296> */
[----:B--2---:R-:W-:-:S05]  /*8cf0*/  F2FP.F16.E4M3.UNPACK_B R4, R4 ;  /* 0x00000004ff04723e */ /* 0x004fca00020006ff */
        /* <DEDUP_REMOVED lines=31> */
[----:B--2---:R-:W-:-:S05]  /*8ef0*/  F2FP.F16.E4M3.UNPACK_B R4, R4 ;  /* 0x00000004ff04723e */ /* 0x004fca00020006ff */
        /* <DEDUP_REMOVED lines=41> */
[----:B------:R2:W3:Y:S01]  /*9190*/  @!P0 LDG.E.U8 R4, desc[UR12][R8.64+0x39] ;  /* 0x0000390c08048981 */ /* 0x0004e2000c1e1100 */
[----:B------:R-:W-:Y:S01]  /*91a0*/  ISETP.LT.OR P2, PT, R3, 0x39, !P1 ;  /* 0x000000390300780c */ /* 0x000fe20004f41670 */
[----:B--2---:R-:W-:Y:S02]  /*91b0*/  @!P0 IMAD.MOV.U32 R8, RZ, RZ, R158 ;  /* 0x000000ffff088224 */ /* 0x004fe400078e009e */
[----:B------:R-:W-:-:S10]  /*91c0*/  @!P0 IMAD.MOV.U32 R9, RZ, RZ, R161 ;  /* 0x000000ffff098224 */ /* 0x000fd400078e00a1 */
[----:B-1----:R-:W1:Y:S01]  /*91d0*/  @!P2 LDC.64 R16, c[0x0][0x5c8] ;  /* 0x00017200ff10ab82 */ /* 0x002e620000000a00 */
[----:B------:R-:W-:-:S03]  /*91e0*/  @!P0 IMAD.WIDE.U32 R14, R156, 0xc0, R8 ;  /* 0x000000c09c0e8825 */ /* 0x000fc600078e0008 */
[----:B0-----:R-:W-:Y:S02]  /*91f0*/  @!P0 IADD3 R12, P3, R14, R18, RZ ;  /* 0x000000120e0c8210 */ /* 0x001fe40007f7e0ff */
[----:B---3--:R-:W-:-:S05]  /*9200*/  F2FP.F16.E4M3.UNPACK_B R4, R4 ;  /* 0x00000004ff04723e */ /* 0x008fca00020006ff */
[----:B------:R-:W-:-:S05]  /*9210*/  HADD2.F32 R7, -RZ, R4.H0_H0 ;  /* 0x20000004ff077230 */ /* 0x000fca0000004100 */
[----:B------:R-:W-:Y:S01]  /*9220*/  FMUL R4, R7, R0 ;  /* 0x0000000007047220 */ /* 0x000fe20000400000 */
[----:B------:R-:W-:-:S03]  /*9230*/  @!P0 IMAD R7, R157, 0xc0, RZ ;  /* 0x000000c09d078824 */ /* 0x000fc600078e02ff */
[----:B------:R-:W-:Y:S02]  /*9240*/  FFMA R4, R53, R2, R4 ;  /* 0x0000000235047223 */ /* 0x000fe40000000004 */
[----:B------:R-:W-:-:S03]  /*9250*/  @!P0 IADD3.X R13, R19, R15, R7, P3, !PT ;  /* 0x0000000f130d8210 */ /* 0x000fc60001ffe407 */
[----:B------:R-:W-:Y:S02]  /*9260*/  F2FP.SATFINITE.E4M3.F32.PACK_AB_MERGE_C R15, RZ, R4, RZ ;  /* 0x00000004ff0f723e */ /* 0x000fe400048070ff */
[----:B------:R-:W-:-:S03]  /*9270*/  PRMT R4, RZ, 0x7610, R4 ;  /* 0x00007610ff047816 */ /* 0x000fc60000000004 */
[----:B------:R0:W-:Y:S04]  /*9280*/  @!P0 STG.E.U8 desc[UR12][R12.64+0x39], R15 ;  /* 0x0000390f0c008986 */ /* 0x0001e8000c10110c */
[----:B------:R-:W2:Y:S01]  /*9290*/  @!P2 LDG.E.U8 R4, desc[UR12][R10.64+0x38] ;  /* 0x0000380c0a04a981 */ /* 0x000ea2000c1e1100 */
[----:B------:R-:W-:Y:S01]  /*92a0*/  @!P2 IADD3 R8, P0, R5, R158, RZ ;  /* 0x0000009e0508a210 */ /* 0x000fe20007f1e0ff */
[----:B------:R-:W-:Y:S01]  /*92b0*/  BSSY B0, `(.L_x_23) ;  /* 0x0000010000007945 */ /* 0x000fe20003800000 */
[----:B------:R-:W-:Y:S02]  /*92c0*/  ISETP.LT.OR P1, PT, R3, 0x3a, !P1 ;  /* 0x0000003a0300780c */ /* 0x000fe40004f21670 */
[----:B------:R-:W-:Y:S01]  /*92d0*/  PRMT R3, RZ, 0x7610, R3 ;  /* 0x00007610ff037816 */ /* 0x000fe20000000003 */
[----:B------:R-:W-:-:S02]  /*92e0*/  @!P2 IMAD.X R9, R6, 0x1, R161, P0 ;  /* 0x000000010609a824 */ /* 0x000fc400000e06a1 */
[----:B------:R-:W-:-:S03]  /*92f0*/  @!P2 IMAD.WIDE.U32 R8, R156, 0xc0, R8 ;  /* 0x000000c09c08a825 */ /* 0x000fc600078e0008 */
[----:B-1----:R-:W-:Y:S02]  /*9300*/  @!P2 IADD3 R8, P0, R8, R16, RZ ;  /* 0x000000100808a210 */ /* 0x002fe40007f1e0ff */
[----:B--2---:R-:W-:-:S05]  /*9310*/  F2FP.F16.E4M3.UNPACK_B R4, R4 ;  /* 0x00000004ff04723e */ /* 0x004fca00020006ff */
[----:B------:R-:W-:Y:S02]  /*9320*/  HADD2.F32 R7, -RZ, R4.H0_H0 ;  /* 0x20000004ff077230 */ /* 0x000fe40000004100 */
[----:B------:R-:W-:-:S03]  /*9330*/  @!P2 IMAD R4, R157, 0xc0, RZ ;  /* 0x000000c09d04a824 */ /* 0x000fc600078e02ff */
[----:B------:R-:W-:Y:S02]  /*9340*/  FMUL R7, R7, R0 ;  /* 0x0000000007077220 */ /* 0x000fe40000400000 */
[----:B------:R-:W-:Y:S02]  /*9350*/  @!P2 IADD3.X R9, R17, R4, R9, P0, !PT ;  /* 0x000000041109a210 */ /* 0x000fe400007fe409 */
[----:B------:R-:W-:-:S05]  /*9360*/  FFMA R7, R54, R2, R7 ;  /* 0x0000000236077223 */ /* 0x000fca0000000007 */
[----:B------:R-:W-:-:S05]  /*9370*/  F2FP.SATFINITE.E4M3.F32.PACK_AB_MERGE_C R7, RZ, R7, RZ ;  /* 0x00000007ff07723e */ /* 0x000fca00048070ff */
[----:B------:R0:W-:Y:S01]  /*9380*/  @!P2 STG.E.U8 desc[UR12][R8.64+0x38], R7 ;  /* 0x000038070800a986 */ /* 0x0001e2000c10110c */
[----:B------:R-:W-:Y:S05]  /*9390*/  @P1 BRA `(.L_x_24) ;  /* 0x0000000000041947 */ /* 0x000fea0003800000 */
[----:B------:R1:W5:Y:S02]  /*93a0*/  LDG.E.U8 R3, desc[UR12][R10.64+0x39] ;  /* 0x0000390c0a037981 */ /* 0x000364000c1e1100 */
.L_x_24:
[----:B------:R-:W-:Y:S05]  /*93b0*/  BSYNC B0 ;  /* 0x0000000000007941 */ /* 0x000fea0003800000 */
.L_x_23:
[----:B-----5:R-:W-:Y:S01]  /*93c0*/  F2FP.F16.E4M3.UNPACK_B R3, R3 ;  /* 0x00000003ff03723e */ /* 0x020fe200020006ff */
[----:B------:R-:W-:Y:S06]  /*93d0*/  @P1 EXIT ;  /* 0x000000000000194d */ /* 0x000fec0003800000 */
[----:B------:R-:W-:Y:S01]  /*93e0*/  IADD3 R158, P0, R5, R158, RZ ;  /* 0x0000009e059e7210 */ /* 0x000fe20007f1e0ff */
[----:B------:R-:W-:Y:S01]  /*93f0*/  HADD2.F32 R3, -RZ, R3.H0_H0 ;  /* 0x20000003ff037230 */ /* 0x000fe20000004100 */
[----:B------:R-:W-:Y:S01]  /*9400*/  ULDC.64 UR4, c[0x0][0x5c8] ;  /* 0x0001720000047ab9 */ /* 0x000fe20000000a00 */
[----:B------:R-:W-:Y:S02]  /*9410*/  IMAD R157, R157, 0xc0, RZ ;  /* 0x000000c09d9d7824 */ /* 0x000fe400078e02ff */
[----:B------:R-:W-:Y:S02]  /*9420*/  IMAD.X R159, R6, 0x1, R161, P0 ;  /* 0x00000001069f7824 */ /* 0x000fe400000e06a1 */
[----:B------:R-:W-:Y:S01]  /*9430*/  FMUL R0, R3, R0 ;  /* 0x0000000003007220 */ /* 0x000fe20000400000 */
[----:B------:R-:W-:-:S04]  /*9440*/  IMAD.WIDE.U32 R158, R156, 0xc0, R158 ;  /* 0x000000c09c9e7825 */ /* 0x000fc800078e009e */
[----:B------:R-:W-:Y:S01]  /*9450*/  FFMA R0, R55, R2, R0 ;  /* 0x0000000237007223 */ /* 0x000fe20000000000 */
[----:B------:R-:W-:-:S04]  /*9460*/  IADD3 R2, P0, R158, UR4, RZ ;  /* 0x000000049e027c10 */ /* 0x000fc8000ff1e0ff */
[----:B------:R-:W-:Y:S02]  /*9470*/  F2FP.SATFINITE.E4M3.F32.PACK_AB_MERGE_C R5, RZ, R0, RZ ;  /* 0x00000000ff05723e */ /* 0x000fe400048070ff */
[----:B------:R-:W-:-:S05]  /*9480*/  IADD3.X R3, R157, UR5, R159, P0, !PT ;  /* 0x000000059d037c10 */ /* 0x000fca00087fe49f */
[----:B------:R-:W-:Y:S01]  /*9490*/  STG.E.U8 desc[UR12][R2.64+0x39], R5 ;  /* 0x0000390502007986 */ /* 0x000fe2000c10110c */
[----:B------:R-:W-:Y:S05]  /*94a0*/  EXIT ;  /* 0x000000000000794d */ /* 0x000fea0003800000 */
.L_x_22:
[----:B------:R-:W-:Y:S01]  /*94b0*/  ISETP.GE.AND P0, PT, R4, 0x9, PT ;  /* 0x000000090400780c */ /* 0x000fe20003f06270 */
[-C--:B-1----:R-:W-:Y:S01]  /*94c0*/  FMUL R120, R120, R2.reuse ;  /* 0x0000000278787220 */ /* 0x082fe20000400000 */
[----:B------:R-:W-:Y:S01]  /*94d0*/  LOP3.LUT R0, R0, 0xfffffffd, RZ, 0xc0, !PT ;  /* 0xfffffffd00007812 */ /* 0x000fe200078ec0ff */
[-C--:B------:R-:W-:Y:S01]  /*94e0*/  FMUL R121, R121, R2.reuse ;  /* 0x0000000279797220 */ /* 0x080fe20000400000 */
[C---:B------:R-:W-:Y:S01]  /*94f0*/  ISETP.LT.OR P6, PT, R3.reuse, 0x1, !P0 ;  /* 0x000000010300780c */ /* 0x040fe200047c1670 */
[-C--:B------:R-:W-:Y:S01]  /*9500*/  FMUL R122, R122, R2.reuse ;  /* 0x000000027a7a7220 */ /* 0x080fe20000400000 */
[----:B------:R-:W-:Y:S01]  /*9510*/  ISETP.LT.OR P4, PT, R3, 0x2, !P0 ;  /* 0x000000020300780c */ /* 0x000fe20004781670 */
[-C--:B------:R-:W-:Y:S01]  /*9520*/  FMUL R123, R123, R2.reuse ;  /* 0x000000027b7b7220 */ /* 0x080fe20000400000 */
[C---:B------:R-:W-:Y:S01]  /*9530*/  ISETP.LT.OR P3, PT, R3.reuse, 0x9, !P0 ;  /* 0x000000090300780c */ /* 0x040fe20004761670 */
[-C--:B------:R-:W-:Y:S01]  /*9540*/  FMUL R124, R124, R2.reuse ;  /* 0x000000027c7c7220 */ /* 0x080fe20000400000 */
[----:B------:R-:W-:Y:S01]  /*9550*/  ISETP.LT.OR P5, PT, R3, 0xa, !P0 ;  /* 0x0000000a0300780c */ /* 0x000fe200047a1670 */
[-C--:B------:R-:W-:Y:S01]  /*9560*/  FMUL R125, R125, R2.reuse ;  /* 0x000000027d7d7220 */ /* 0x080fe20000400000 */
[----:B------:R-:W-:Y:S01]  /*9570*/  LOP3.LUT R9, R9, 0xfffffbff, RZ, 0xc0, !PT ;  /* 0xfffffbff09097812 */ /* 0x000fe200078ec0ff */
[----:B------:R-:W-:Y:S01]  /*9580*/  FMUL R126, R126, R2 ;  /* 0x000000027e7e7220 */ /* 0x000fe20000400000 */
[----:B------:R-:W-:Y:S01]  /*9590*/  F2FP.SATFINITE.E4M3.F32.PACK_AB_MERGE_C R239, RZ, R120, RZ ;  /* 0x00000078ffef723e */ /* 0x000fe200048070ff */
[-C--:B------:R-:W-:Y:S01]  /*95a0*/  FMUL R127, R127, R2.reuse ;  /* 0x000000027f7f7220 */ /* 0x080fe20000400000 */
[----:B------:R-:W-:Y:S01]  /*95b0*/  F2FP.SATFINITE.E4M3.F32.PACK_AB_MERGE_C R245, RZ, R121, RZ ;  /* 0x00000079fff5723e */ /* 0x000fe200048070ff */
[----:B------:R-:W0:Y:S01]  /*95c0*/  @!P6 LDC.64 R240, c[0x0][0x5c8] ;  /* 0x00017200fff0eb82 */ /* 0x000e220000000a00 */
[----:B------:R-:W-:Y:S01]  /*95d0*/  @P6 LOP3.LUT R0, R0, 0x2, RZ, 0xfc, !PT ;  /* 0x0000000200006812 */ /* 0x000fe200078efcff */
[----:B------:R-:W-:Y:S01]  /*95e0*/  FMUL R128, R128, R2 ;  /* 0x0000000280807220 */ /* 0x000fe20000400000 */
[----:B------:R-:W-:Y:S01]  /*95f0*/  F2FP.SATFINITE.E4M3.F32.PACK_AB_MERGE_C R247, RZ, R122, RZ ;  /* 0x0000007afff7723e */ /* 0x000fe200048070ff */
[-C--:B------:R-:W-:Y:S01]  /*9600*/  FMUL R129, R129, R2.reuse ;  /* 0x0000000281817220 */ /* 0x080fe20000400000 */
[----:B------:R-:W-:Y:S01]  /*9610*/  LOP3.LUT R0, R0, 0xfffffffe, RZ, 0xc0, !PT ;  /* 0xfffffffe00007812 */ /* 0x000fe200078ec0ff */
[-C--:B------:R-:W-:Y:S01]  /*9620*/  FMUL R130, R130, R2.reuse ;  /* 0x0000000282827220 */ /* 0x080fe20000400000 */
[----:B------:R-:W-:Y:S01]  /*9630*/  F2FP.SATFINITE.E4M3.F32.PACK_AB_MERGE_C R127, RZ, R127, RZ ;  /* 0x0000007fff7f723e */ /* 0x000fe200048070ff */
[----:B------:R-:W1:Y:S01]  /*9640*/  @!P4 LDC.64 R220, c[0x0][0x5c8] ;  /* 0x00017200ffdccb82 */ /* 0x000e620000000a00 */
[----:B------:R-:W-:Y:S01]  /*9650*/  @P4 LOP3.LUT R0, R0, 0x1, RZ, 0xfc, !PT ;  /* 0x0000000100004812 */ /* 0x000fe200078efcff */
[-C--:B------:R-:W-:Y:S01]  /*9660*/  FMUL R131, R131, R2.reuse ;  /* 0x0000000283837220 */ /* 0x080fe20000400000 */
[----:B------:R-:W-:Y:S01]  /*9670*/  F2FP.SATFINITE.E4M3.F32.PACK_AB_MERGE_C R129, RZ, R129, RZ ;  /* 0x00000081ff81723e */ /* 0x000fe200048070ff */
[-C--:B------:R-:W-:Y:S01]  /*9680*/  FMUL R132, R132, R2.reuse ;  /* 0x0000000284847220 */ /* 0x080fe20000400000 */
[----:B------:R-:W-:Y:S01]  /*9690*/  LOP3.LUT R0, R0, 0xfffff7ff, RZ, 0xc0, !PT ;  /* 0xfffff7ff00007812 */ /* 0x000fe200078ec0ff */
[-C--:B------:R-:W-:Y:S01]  /*96a0*/  FMUL R133, R133, R2.reuse ;  /* 0x0000000285857220 */ /* 0x080fe20000400000 */
[----:B------:R-:W-:Y:S01]  /*96b0*/  F2FP.SATFINITE.E4M3.F32.PACK_AB_MERGE_C R131, RZ, R131, RZ ;  /* 0x00000083ff83723e */ /* 0x000fe200048070ff */
[----:B------:R-:W2:Y:S01]  /*96c0*/  @!P3 LDC.64 R218, c[0x0][0x5c8] ;  /* 0x00017200ffdabb82 */ /* 0x000ea20000000a00 */
[----:B------:R-:W-:Y:S01]  /*96d0*/  @P3 LOP3.LUT R0, R0, 0x800, RZ, 0xfc, !PT ;  /* 0x0000080000003812 */ /* 0x000fe200078efcff */
[-C--:B------:R-:W-:Y:S01]  /*96e0*/  FMUL R134, R134, R2.reuse ;  /* 0x0000000286867220 */ /* 0x080fe20000400000 */
[----:B------:R-:W-:Y:S01]  /*96f0*/  F2FP.SATFINITE.E4M3.F32.PACK_AB_MERGE_C R133, RZ, R133, RZ ;  /* 0x00000085ff85723e */ /* 0x000fe200048070ff */
[-C--:B------:R-:W-:Y:S01]  /*9700*/  FMUL R135, R135, R2.reuse ;  /* 0x0000000287877220 */ /* 0x080fe20000400000 */
[----:B------:R-:W-:Y:S01]  /*9710*/  LOP3.LUT R0, R0, 0x7fffffff, RZ, 0xc0, !PT ;  /* 0x7fffffff00007812 */ /* 0x000fe200078ec0ff */
[-C--:B------:R-:W-:Y:S01]  /*9720*/  FMUL R136, R136, R2.reuse ;  /* 0x0000000288887220 */ /* 0x080fe20000400000 */
[----:B------:R-:W-:Y:S01]  /*9730*/  FMUL R137, R137, R2 ;  /* 0x0000000289897220 */ /* 0x000fe20000400000 */
[--C-:B0-----:R-:W-:Y:S01]  /*9740*/  @!P6 IADD3 R240, P1, P2, R158, R240, R5.reuse ;  /* 0x000000f09ef0e210 */ /* 0x101fe20007a3e005 */
[----:B------:R-:W0:Y:S01]  /*9750*/  @!P5 LDC.64 R216, c[0x0][0x5c8] ;  /* 0x00017200ffd8db82 */ /* 0x000e220000000a00 */
[----:B------:R-:W-:Y:S01]  /*9760*/  F2FP.SATFINITE.E4M3.F32.PACK_AB_MERGE_C R135, RZ, R135, RZ ;  /* 0x00000087ff87723e */ /* 0x000fe200048070ff */
[-C--:B------:R-:W-:Y:S01]  /*9770*/  FMUL R138, R138, R2.reuse ;  /* 0x000000028a8a7220 */ /* 0x080fe20000400000 */
[--C-:B------:R-:W-:Y:S01]  /*9780*/  @!P6 IADD3.X R241, R161, R241, R6.reuse, P1, P2 ;  /* 0x000000f1a1f1e210 */ /* 0x100fe20000fe4406 */
[-C--:B------:R-:W-:Y:S01]  /*9790*/  FMUL R139, R139, R2.reuse ;  /* 0x000000028b8b7220 */ /* 0x080fe20000400000 */
[----:B------:R-:W-:Y:S01]  /*97a0*/  F2FP.SATFINITE.E4M3.F32.PACK_AB_MERGE_C R137, RZ, R137, RZ ;  /* 0x00000089ff89723e */ /* 0x000fe200048070ff */
[----:B------:R-:W-:Y:S01]  /*97b0*/  FMUL R140, R140, R2 ;  /* 0x000000028c8c7220 */ /* 0x000fe20000400000 */
[--C-:B-1----:R-:W-:Y:S01]  /*97c0*/  @!P4 IADD3 R220, P1, P2, R158, R220, R5.reuse ;  /* 0x000000dc9edcc210 */ /* 0x102fe20007a3e005 */
[-C--:B------:R-:W-:Y:S01]  /*97d0*/  FMUL R141, R141, R2.reuse ;  /* 0x000000028d8d7220 */ /* 0x080fe20000400000 */
[----:B------:R-:W-:Y:S01]  /*97e0*/  F2FP.SATFINITE.E4M3.F32.PACK_AB_MERGE_C R139, RZ, R139, RZ ;  /* 0x0000008bff8b723e */ /* 0x000fe200048070ff */
[-C--:B------:R-:W-:Y:S01]  /*97f0*/  FMUL R142, R142, R2.reuse ;  /* 0x000000028e8e7220 */ /* 0x080fe20000400000 */
[--C-:B------:R-:W-:Y:S01]  /*9800*/  @!P4 IADD3.X R221, R161, R221, R6.reuse, P1, P2 ;  /* 0x000000dda1ddc210 */ /* 0x100fe20000fe4406 */
[-C--:B------:R-:W-:Y:S01]  /*9810*/  FMUL R143, R143, R2.reuse ;  /* 0x000000028f8f7220 */ /* 0x080fe20000400000 */
[----:B------:R-:W-:Y:S01]  /*9820*/  F2FP.SATFINITE.E4M3.F32.PACK_AB_MERGE_C R141, RZ, R141, RZ ;  /* 0x0000008dff8d723e */ /* 0x000fe200048070ff */
[----:B------:R-:W-:Y:S01]  /*9830*/  FMUL R144, R144, R2 ;  /* 0x0000000290907220 */ /* 0x000fe20000400000 */
[--C-:B--2---:R-:W-:Y:S01]  /*9840*/  @!P3 IADD3 R218, P1, P2, R158, R218, R5.reuse ;  /* 0x000000da9edab210 */ /* 0x104fe20007a3e005 */
[-C--:B------:R-:W-:Y:S01]  /*9850*/  FMUL R145, R145, R2.reuse ;  /* 0x0000000291917220 */ /* 0x080fe20000400000 */
[----:B------:R-:W-:Y:S01]  /*9860*/  F2FP.SATFINITE.E4M3.F32.PACK_AB_MERGE_C R143, RZ, R143, RZ ;  /* 0x0000008fff8f723e */ /* 0x000fe200048070ff */
[-C--:B------:R-:W-:Y:S01]  /*9870*/  FMUL R146, R146, R2.reuse ;  /* 0x0000000292927220 */ /* 0x080fe20000400000 */
[--C-:B------:R-:W-:Y:S01]  /*9880*/  @!P3 IADD3.X R219, R161, R219, R6.reuse, P1, P2 ;  /* 0x000000dba1dbb210 */ /* 0x100fe20000fe4406 */
[-C--:B------:R-:W-:Y:S01]  /*9890*/  FMUL R147, R147, R2.reuse ;  /* 0x0000000293937220 */ /* 0x080fe20000400000 */
[----:B------:R-:W-:Y:S01]  /*98a0*/  ISETP.LT.OR P3, PT, R3, 0x11, !P0 ;  /* 0x000000110300780c */ /* 0x000fe20004761670 */
[-C--:B------:R-:W-:Y:S01]  /*98b0*/  FMUL R148, R148, R2.reuse ;  /* 0x0000000294947220 */ /* 0x080fe20000400000 */
[----:B------:R-:W-:Y:S01]  /*98c0*/  F2FP.SATFINITE.E4M3.F32.PACK_AB_MERGE_C R145, RZ, R145, RZ ;  /* 0x00000091ff91723e */ /* 0x000fe200048070ff */
[----:B------:R-:W-:Y:S01]  /*98d0*/  FMUL R149, R149, R2 ;  /* 0x0000000295957220 */ /* 0x000fe20000400000 */
[--C-:B0-----:R-:W-:Y:S01]  /*98e0*/  @!P5 IADD3 R216, P1, P2, R158, R216, R5.reuse ;  /* 0x000000d89ed8d210 */ /* 0x101fe20007a3e005 */
[-C--:B------:R-:W-:Y:S01]  /*98f0*/  FMUL R88, R88, R2.reuse ;  /* 0x0000000258587220 */ /* 0x080fe20000400000 */
[----:B------:R-:W-:Y:S01]  /*9900*/  F2FP.SATFINITE.E4M3.F32.PACK_AB_MERGE_C R147, RZ, R147, RZ ;  /* 0x00000093ff93723e */ /* 0x000fe200048070ff */
[-C--:B------:R-:W-:Y:S01]  /*9910*/  FMUL R89, R89, R2.reuse ;  /* 0x0000000259597220 */ /* 0x080fe20000400000 */
[--C-:B------:R-:W-:Y:S01]  /*9920*/  @!P5 IADD3.X R217, R161, R217, R6.reuse, P1, P2 ;  /* 0x000000d9a1d9d210 */ /* 0x100fe20000fe4406 */
[-C--:B------:R-:W-:Y:S01]  /*9930*/  FMUL R150, R150, R2.reuse ;  /* 0x0000000296967220 */ /* 0x080fe20000400000 */
[----:B------:R-:W-:Y:S01]  /*9940*/  F2FP.SATFINITE.E4M3.F32.PACK_AB_MERGE_C R149, RZ, R149, RZ ;  /* 0x00000095ff95723e */ /* 0x000fe200048070ff */
[-C--:B------:R-:W-:Y:S01]  /*9950*/  FMUL R151, R151, R2.reuse ;  /* 0x0000000297977220 */ /* 0x080fe20000400000 */
[-C--:B------:R-:W-:Y:S01]  /*9960*/  FMUL R90, R90, R2.reuse ;  /* 0x000000025a5a7220 */ /* 0x080fe20000400000 */
[----:B------:R-:W0:Y:S01]  /*9970*/  @!P3 LDC.64 R214, c[0x0][0x5c8] ;  /* 0x00017200ffd6bb82 */ /* 0x000e220000000a00 */
[----:B------:R-:W-:Y:S01]  /*9980*/  @P3 LOP3.LUT R9, R9, 0x400, RZ, 0xfc, !PT ;  /* 0x0000040009093812 */ /* 0x000fe200078efcff */
[-C--:B------:R-:W-:Y:S01]  /*9990*/  FMUL R91, R91, R2.reuse ;  /* 0x000000025b5b7220 */ /* 0x080fe20000400000 */
[----:B------:R-:W-:Y:S01]  /*99a0*/  F2FP.SATFINITE.E4M3.F32.PACK_AB_MERGE_C R151, RZ, R151, RZ ;  /* 0x00000097ff97723e */ /* 0x000fe200048070ff */
[-C--:B------:R-:W-:Y:S01]  /*99b0*/  FMUL R92, R92, R2.reuse ;  /* 0x000000025c5c7220 */ /* 0x080fe20000400000 */
[----:B------:R-:W-:Y:S01]  /*99c0*/  LOP3.LUT R9, R9, 0xffffffef, RZ, 0xc0, !PT ;  /* 0xffffffef09097812 */ /* 0x000fe200078ec0ff */
[-C--:B------:R-:W-:Y:S01]  /*99d0*/  FMUL R93, R93, R2.reuse ;  /* 0x000000025d5d7220 */ /* 0x080fe20000400000 */
[----:B------:R-:W-:Y:S01]  /*99e0*/  F2FP.SATFINITE.E4M3.F32.PACK_AB_MERGE_C R91, RZ, R91, RZ ;  /* 0x0000005bff5b723e */ /* 0x000fe200048070ff */
[-C--:B------:R-:W-:Y:S01]  /*99f0*/  FMUL R94, R94, R2.reuse ;  /* 0x000000025e5e7220 */ /* 0x080fe20000400000 */
[-C--:B------:R-:W-:Y:S01]  /*9a00*/  FMUL R95, R95, R2.reuse ;  /* 0x000000025f5f7220 */ /* 0x080fe20000400000 */
[-C--:B------:R-:W-:Y:S01]  /*9a10*/  FMUL R96, R96, R2.reuse ;  /* 0x0000000260607220 */ /* 0x080fe20000400000 */
[----:B------:R-:W-:Y:S01]  /*9a20*/  F2FP.SATFINITE.E4M3.F32.PACK_AB_MERGE_C R93, RZ, R93, RZ ;  /* 0x0000005dff5d723e */ /* 0x000fe200048070ff */
        /* <DEDUP_REMOVED lines=12> */
[----:B------:R-:W-:Y:S01]  /*9af0*/  FMUL R105, R105, R2 ;  /* 0x0000000269697220 */ /* 0x000fe20000400000 */
[----:B0-----:R-:W-:Y:S01]  /*9b00*/  @!P3 IADD3 R214, P1, P2, R158, R214, R5 ;  /* 0x000000d69ed6b210 */ /* 0x001fe20007a3e005 */
[-C--:B------:R-:W-:Y:S01]  /*9b10*/  FMUL R106, R106, R2.reuse ;  /* 0x000000026a6a7220 */ /* 0x080fe20000400000 */
[----:B------:R-:W-:Y:S01]  /*9b20*/  F2FP.SATFINITE.E4M3.F32.PACK_AB_MERGE_C R103, RZ, R103, RZ ;  /* 0x00000067ff67723e */ /* 0x000fe200048070ff */
[-C--:B------:R-:W-:Y:S01]  /*9b30*/  FMUL R107, R107, R2.reuse ;  /* 0x000000026b6b7220 */ /* 0x080fe20000400000 */
[----:B------:R-:W-:Y:S01]  /*9b40*/  @!P3 IADD3.X R215, R161, R215, R6, P1, P2 ;  /* 0x000000d7a1d7b210 */ /* 0x000fe20000fe4406 */
[-C--:B------:R-:W-:Y:S01]  /*9b50*/  FMUL R108, R108, R2.reuse ;  /* 0x000000026c6c7220 */ /* 0x080fe20000400000 */
[----:B------:R-:W-:Y:S01]  /*9b60*/  ISETP.LT.OR P3, PT, R3, 0x12, !P0 ;  /* 0x000000120300780c */ /* 0x000fe20004761670 */
[-C--:B------:R-:W-:Y:S01]  /*9b70*/  FMUL R109, R109, R2.reuse ;  /* 0x000000026d6d7220 */ /* 0x080fe20000400000 */
[----:B------:R-:W-:Y:S01]  /*9b80*/  F2FP.SATFINITE.E4M3.F32.PACK_AB_MERGE_C R105, RZ, R105, RZ ;  /* 0x00000069ff69723e */ /* 0x000fe200048070ff */
[-C--:B------:R-:W-:Y:S01]  /*9b90*/  FMUL R110, R110, R2.reuse ;  /* 0x000000026e6e7220 */ /* 0x080fe20000400000 */
[----:B------:R-:W-:Y:S01]  /*9ba0*/  F2FP.SATFINITE.E4M3.F32.PACK_AB_MERGE_C R107, RZ, R107, RZ ;  /* 0x0000006bff6b723e */ /* 0x000fe200048070ff */
        /* <DEDUP_REMOVED lines=17> */
[----:B------:R-:W-:Y:S01]  /*9cc0*/  F2FP.SATFINITE.E4M3.F32.PACK_AB_MERGE_C R117, RZ, R117, RZ ;  /* 0x00000075ff75723e */ /* 0x000fe200048070ff */
[-C--:B------:R-:W-:Y:S01]  /*9cd0*/  FMUL R57, R57, R2.reuse ;  /* 0x0000000239397220 */ /* 0x080fe20000400000 */
[----:B------:R-:W-:Y:S01]  /*9ce0*/  F2FP.SATFINITE.E4M3.F32.PACK_AB_MERGE_C R119, RZ, R119, RZ ;  /* 0x00000077ff77723e */ /* 0x000fe200048070ff */
[----:B------:R-:W-:Y:S01]  /*9cf0*/  FMUL R58, R58, R2 ;  /* 0x000000023a3a7220 */ /* 0x000fe20000400000 */
[----:B------:R-:W-:Y:S02]  /*9d00*/  BSSY B0, `(.L_x_25) ;  /* 0x0000205000007945 */ /* 0x000fe40003800000 */
[----:B------:R-:W-:-:S02]  /*9d10*/  F2FP.SATFINITE.E4M3.F32.PACK_AB_MERGE_C R57, RZ, R57, RZ ;  /* 0x00000039ff39723e */ /* 0x000fc400048070ff */
[----:B0-----:R-:W-:-:S04]  /*9d20*/  @!P3 IADD3 R212, P1, P2, R158, R212, R5 ;  /* 0x000000d49ed4b210 */ /* 0x001fc80007a3e005 */
[----:B------:R-:W-:Y:S02]  /*9d30*/  @!P3 IADD3.X R213, R161, R213, R6, P1, P2 ;  /* 0x000000d5a1d5b210 */ /* 0x000fe40000fe4406 */
[----:B------:R-:W-:-:S13]  /*9d40*/  ISETP.LT.OR P3, PT, R3, 0x19, !P0 ;  /* 0x000000190300780c */ /* 0x000fda0004761670 */
[----:B------:R-:W0:Y:S01]  /*9d50*/  @!P3 LDC.64 R210, c[0x0][0x5c8] ;  /* 0x00017200ffd2bb82 */ /* 0x000e220000000a00 */
[----:B------:R-:W-:-:S04]  /*9d60*/  @P3 LOP3.LUT R9, R9, 0x200, RZ, 0xfc, !PT ;  /* 0x0000020009093812 */ /* 0x000fc800078efcff */
[----:B------:R-:W-:Y:S02]  /*9d70*/  LOP3.LUT R9, R9, 0xfffffff7, RZ, 0xc0, !PT ;  /* 0xfffffff709097812 */ /* 0x000fe400078ec0ff */
        /* <DEDUP_REMOVED lines=46> */
[----:B------:R-:W-:Y:S02]  /*a060*/  @P3 LOP3.LUT R9, R9, 0x20, RZ, 0xfc, !PT ;  /* 0x0000002009093812 */ /* 0x000fe400078efcff */
        /* <DEDUP_REMOVED lines=8> */
[----:B------:R-:W-:-:S04]  /*a0f0*/  ISETP.GE.AND P3, PT, R4, 0x41, PT ;  /* 0x000000410400780c */ /* 0x000fc80003f66270 */
[----:B------:R-:W-:Y:S02]  /*a100*/  ISETP.LT.OR P2, PT, R3, 0x1, !P3 ;  /* 0x000000010300780c */ /* 0x000fe40005f41670 */
[----:B------:R-:W-:-:S11]  /*a110*/  P2R R10, PR, RZ, 0x8 ;  /* 0x00000008ff0a7803 */ /* 0x000fd60000000000 */
        /* <DEDUP_REMOVED lines=72> */
[----:B------:R-:W0:Y:S02]  /*a5a0*/  @!P2 LDC.64 R166, c[0x0][0x5c8] ;  /* 0x00017200ffa6ab82 */ /* 0x000e240000000a00 */
        /* <DEDUP_REMOVED lines=17> */
[----:B------:R-:W-:Y:S02]  /*a6c0*/  @!P3 IADD3 R11, P0, P1, R8, R158, R5 ;  /* 0x0000009e080bb210 */ /* 0x000fe4000791e005 */
[----:B------:R-:W-:Y:S02]  /*a6d0*/  @P3 LOP3.LUT R0, R0, 0x8000, RZ, 0xfc, !PT ;  /* 0x0000800000003812 */ /* 0x000fe400078efcff */
[----:B------:R-:W-:Y:S02]  /*a6e0*/  @!P3 IADD3.X R12, R7, R161, R6, P0, P1 ;  /* 0x000000a1070cb210 */ /* 0x000fe400007e2406 */
[----:B------:R-:W-:Y:S02]  /*a6f0*/  ISETP.LT.OR P3, PT, R3, 0x2, !P2 ;  /* 0x000000020300780c */ /* 0x000fe40005761670 */
[----:B------:R-:W-:-:S11]  /*a700*/  LOP3.LUT R0, R0, 0xffffbfff, RZ, 0xc0, !PT ;  /* 0xffffbfff00007812 */ /* 0x000fd600078ec0ff */
        /* <DEDUP_REMOVED lines=23> */
[----:B------:R-:W-:-:S13]  /*a880*/  ISETP.LT.OR P3, PT, R3, 0x19, !P2 ;  /* 0x000000190300780c */ /* 0x000fda0005761670 */
[----:B------:R-:W-:-:S04]  /*a890*/  @!P3 IADD3 R23, P0, P1, R8, R158, R5 ;  /* 0x0000009e0817b210 */ /* 0x000fc8000791e005 */
        /* <DEDUP_REMOVED lines=13> */
[----:B------:R-:W-:-:S04]  /*a970*/  ISETP.LT.OR P3, PT, R3, 0x2a, !P2 ;  /* 0x0000002a0300780c */ /* 0x000fc80005761670 */
[----:B------:R-:W-:-:S09]  /*a980*/  P2R R231, PR, RZ, 0x8 ;  /* 0x00000008ffe77803 */ /* 0x000fd20000000000 */
[----:B------:R-:W-:-:S04]  /*a990*/  @!P3 IADD3 R229, P0, P1, R8, R158, R5 ;  /* 0x0000009e08e5b210 */ /* 0x000fc8000791e005 */
[----:B------:R-:W-:Y:S02]  /*a9a0*/  @!P3 IADD3.X R230, R7, R161, R6, P0, P1 ;  /* 0x000000a107e6b210 */ /* 0x000fe400007e2406 */
[----:B------:R-:W-:Y:S02]  /*a9b0*/  ISETP.LT.OR P0, PT, R3, 0x31, !P2 ;  /* 0x000000310300780c */ /* 0x000fe40005701670 */
[----:B------:R-:W-:Y:S02]  /*a9c0*/  LOP3.LUT P3, RZ, R0, 0x1, RZ, 0xc0, !PT ;  /* 0x0000000100ff7812 */ /* 0x000fe4000786c0ff */
        /* <DEDUP_REMOVED lines=8> */
[----:B------:R-:W-:-:S04]  /*aa50*/  ISETP.GE.AND P4, PT, R4, 0x1, PT ;  /* 0x000000010400780c */ /* 0x000fc80003f86270 */
[----:B------:R-:W-:-:S13]  /*aa60*/  ISETP.LT.OR P6, PT, R3, 0x1, !P4 ;  /* 0x000000010300780c */ /* 0x000fda00067c1670 */
[----:B------:R-:W0:Y:S02]  /*aa70*/  @!P6 LDC.64 R222, c[0x0][0x5c8] ;  /* 0x00017200ffdeeb82 */ /* 0x000e240000000a00 */
[----:B0-----:R-:W-:-:S05]  /*aa80*/  @!P6 IADD3 R242, P0, R158, R222, RZ ;  /* 0x000000de9ef2e210 */ /* 0x001fca0007f1e0ff */
[----:B------:R-:W-:Y:S01]  /*aa90*/  @!P6 IMAD.X R243, R161, 0x1, R223, P0 ;  /* 0x00000001a1f3e824 */ /* 0x000fe200000e06df */
[----:B------:R-:W-:-:S04]  /*aaa0*/  LOP3.LUT P0, RZ, R0, 0x800, RZ, 0xc0, !PT ;  /* 0x0000080000ff7812 */ /* 0x000fc8000780c0ff */
[----:B------:R0:W-:Y:S01]  /*aab0*/  @!P6 STG.E.U8 desc[UR12][R242.64], R239 ;  /* 0x000000eff200e986 */ /* 0x0001e2000c10110c */
[----:B------:R-:W-:Y:S02]  /*aac0*/  ISETP.LT.OR P6, PT, R3, 0x2, !P4 ;  /* 0x000000020300780c */ /* 0x000fe400067c1670 */
[----:B0-----:R-:W-:-:S11]  /*aad0*/  F2FP.SATFINITE.E4M3.F32.PACK_AB_MERGE_C R239, RZ, R123, RZ ;  /* 0x0000007bffef723e */ /* 0x001fd600048070ff */
[----:B------:R-:W0:Y:S02]  /*aae0*/  @!P6 LDC.64 R222, c[0x0][0x5c8] ;  /* 0x00017200ffdeeb82 */ /* 0x000e240000000a00 */
[----:B0-----:R-:W-:-:S05]  /*aaf0*/  @!P6 IADD3 R222, P1, R158, R222, RZ ;  /* 0x000000de9edee210 */ /* 0x001fca0007f3e0ff */
[----:B------:R-:W-:-:S05]  /*ab00*/  @!P6 IMAD.X R223, R161, 0x1, R223, P1 ;  /* 0x00000001a1dfe824 */ /* 0x000fca00008e06df */
[----:B------:R0:W-:Y:S01]  /*ab10*/  @!P6 STG.E.U8 desc[UR12][R222.64+0x1], R245 ;  /* 0x000001f5de00e986 */ /* 0x0001e2000c10110c */
[----:B------:R-:W-:-:S03]  /*ab20*/  ISETP.LT.OR P6, PT, R3, 0x9, !P4 ;  /* 0x000000090300780c */ /* 0x000fc600067c1670 */
[----:B------:R-:W-:Y:S01]  /*ab30*/  @!P2 STG.E.U8 desc[UR12][R240.64], R247 ;  /* 0x000000f7f000a986 */ /* 0x000fe2000c10110c */
[----:B------:R-:W-:-:S03]  /*ab40*/  LOP3.LUT P2, RZ, R9, 0x400, RZ, 0xc0, !PT ;  /* 0x0000040009ff7812 */ /* 0x000fc6000784c0ff */
[----:B------:R1:W-:Y:S01]  /*ab50*/  @!P3 STG.E.U8 desc[UR12][R220.64+0x1], R239 ;  /* 0x000001efdc00b986 */ /* 0x0003e2000c10110c */
[----:B------:R-:W-:Y:S02]  /*ab60*/  LOP3.LUT P3, RZ, R9, 0x10, RZ, 0xc0, !PT ;  /* 0x0000001009ff7812 */ /* 0x000fe4000786c0ff */
[----:B0-----:R-:W-:-:S03]  /*ab70*/  F2FP.SATFINITE.E4M3.F32.PACK_AB_MERGE_C R223, RZ, R124, RZ ;  /* 0x0000007cffdf723e */ /* 0x001fc600048070ff */
[----:B------:R-:W0:Y:S01]  /*ab80*/  @!P6 LDC.64 R120, c[0x0][0x5c8] ;  /* 0x00017200ff78eb82 */ /* 0x000e220000000a00 */
[----:B-1----:R-:W-:Y:S02]  /*ab90*/  F2FP.SATFINITE.E4M3.F32.PACK_AB_MERGE_C R221, RZ, R125, RZ ;  /* 0x0000007dffdd723e */ /* 0x002fe400048070ff */
[----:B------:R-:W-:Y:S02]  /*aba0*/  F2FP.SATFINITE.E4M3.F32.PACK_AB_MERGE_C R239, RZ, R126, RZ ;  /* 0x0000007effef723e */ /* 0x000fe400048070ff */
[----:B0-----:R-:W-:-:S05]  /*abb0*/  @!P6 IADD3 R242, P1, R158, R120, RZ ;  /* 0x000000789ef2e210 */ /* 0x001fca0007f3e0ff */
[----:B------:R-:W-:-:S05]  /*abc0*/  @!P6 IMAD.X R243, R161, 0x1, R121, P1 ;  /* 0x00000001a1f3e824 */ /* 0x000fca00008e0679 */
[----:B------:R-:W-:Y:S01]  /*abd0*/  @!P6 STG.E.U8 desc[UR12][R242.64+0x8], R223 ;  /* 0x000008dff200e986 */ /* 0x000fe2000c10110c */
[----:B------:R-:W-:-:S13]  /*abe0*/  ISETP.LT.OR P6, PT, R3, 0xa, !P4 ;  /* 0x0000000a0300780c */ /* 0x000fda00067c1670 */
[----:B------:R-:W0:Y:S02]  /*abf0*/  @!P6 LDC.64 R120, c[0x0][0x5c8] ;  /* 0x00017200ff78eb82 */ /* 0x000e240000000a00 */
[----:B0-----:R-:W-:-:S05]  /*ac00*/  @!P6 IADD3 R122, P1, R158, R120, RZ ;  /* 0x000000789e7ae210 */ /* 0x001fca0007f3e0ff */
[----:B------:R-:W-:Y:S01]  /*ac10*/  @!P6 IMAD.X R123, R161, 0x1, R121, P1 ;  /* 0x00000001a17be824 */ /* 0x000fe200008e0679 */
[----:B------:R-:W-:-:S04]  /*ac20*/  LOP3.LUT P1, RZ, R9, 0x200, RZ, 0xc0, !PT ;  /* 0x0000020009ff7812 */ /* 0x000fc8000782c0ff */
[----:B------:R0:W-:Y:S04]  /*ac30*/  @!P6 STG.E.U8 desc[UR12][R122.64+0x9], R221 ;  /* 0x000009dd7a00e986 */ /* 0x0001e8000c10110c */
[----:B------:R-:W-:Y:S01]  /*ac40*/  @!P0 STG.E.U8 desc[UR12][R218.64+0x8], R239 ;  /* 0x000008efda008986 */ /* 0x000fe2000c10110c */
[----:B------:R-:W-:-:S03]  /*ac50*/  LOP3.LUT P0, RZ, R9, 0x8, RZ, 0xc0, !PT ;  /* 0x0000000809ff7812 */ /* 0x000fc6000780c0ff */
[----:B------:R1:W-:Y:S01]  /*ac60*/  @!P5 STG.E.U8 desc[UR12][R216.64+0x9], R127 ;  /* 0x0000097fd800d986 */ /* 0x0003e2000c10110c */
[----:B------:R-:W-:Y:S02]  /*ac70*/  ISETP.LT.OR P5, PT, R3, 0x11, !P4 ;  /* 0x000000110300780c */ /* 0x000fe400067a1670 */
[----:B0-----:R-:W-:Y:S02]  /*ac80*/  F2FP.SATFINITE.E4M3.F32.PACK_AB_MERGE_C R221, RZ, R128, RZ ;  /* 0x00000080ffdd723e */ /* 0x001fe400048070ff */
[----:B-1----:R-:W-:-:S09]  /*ac90*/  F2FP.SATFINITE.E4M3.F32.PACK_AB_MERGE_C R127, RZ, R130, RZ ;  /* 0x00000082ff7f723e */ /* 0x002fd200048070ff */
[----:B------:R-:W0:Y:S02]  /*aca0*/  @!P5 LDC.64 R120, c[0x0][0x5c8] ;  /* 0x00017200ff78db82 */ /* 0x000e240000000a00 */
[----:B0-----:R-:W-:-:S05]  /*acb0*/  @!P5 IADD3 R124, P6, R158, R120, RZ ;  /* 0x000000789e7cd210 */ /* 0x001fca0007fde0ff */
[----:B------:R-:W-:-:S05]  /*acc0*/  @!P5 IMAD.X R125, R161, 0x1, R121, P6 ;  /* 0x00000001a17dd824 */ /* 0x000fca00030e0679 */
[----:B------:R-:W-:Y:S01]  /*acd0*/  @!P5 STG.E.U8 desc[UR12][R124.64+0x10], R221 ;  /* 0x000010dd7c00d986 */ /* 0x000fe2000c10110c */
[----:B------:R-:W-:-:S13]  /*ace0*/  ISETP.LT.OR P5, PT, R3, 0x12, !P4 ;  /* 0x000000120300780c */ /* 0x000fda00067a1670 */
[----:B------:R-:W0:Y:S02]  /*acf0*/  @!P5 LDC.64 R120, c[0x0][0x5c8] ;  /* 0x00017200ff78db82 */ /* 0x000e240000000a00 */
[----:B0-----:R-:W-:-:S05]  /*ad00*/  @!P5 IADD3 R122, P6, R158, R120, RZ ;  /* 0x000000789e7ad210 */ /* 0x001fca0007fde0ff */
[----:B------:R-:W-:-:S05]  /*ad10*/  @!P5 IMAD.X R123, R161, 0x1, R121, P6 ;  /* 0x00000001a17bd824 */ /* 0x000fca00030e0679 */
[----:B------:R0:W-:Y:S01]  /*ad20*/  @!P5 STG.E.U8 desc[UR12][R122.64+0x11], R129 ;  /* 0x000011817a00d986 */ /* 0x0001e2000c10110c */
[----:B------:R-:W-:-:S03]  /*ad30*/  ISETP.LT.OR P5, PT, R3, 0x19, !P4 ;  /* 0x000000190300780c */ /* 0x000fc600067a1670 */
[----:B------:R1:W-:Y:S01]  /*ad40*/  @!P2 STG.E.U8 desc[UR12][R214.64+0x10], R127 ;  /* 0x0000107fd600a986 */ /* 0x0003e2000c10110c */
[----:B------:R-:W-:-:S03]  /*ad50*/  LOP3.LUT P2, RZ, R9, 0x100, RZ, 0xc0, !PT ;  /* 0x0000010009ff7812 */ /* 0x000fc6000784c0ff */
[----:B------:R-:W-:Y:S01]  /*ad60*/  @!P3 STG.E.U8 desc[UR12][R212.64+0x11], R131 ;  /* 0x00001183d400b986 */ /* 0x000fe2000c10110c */
[----:B------:R-:W-:Y:S02]  /*ad70*/  LOP3.LUT P3, RZ, R9, 0x4, RZ, 0xc0, !PT ;  /* 0x0000000409ff7812 */ /* 0x000fe4000786c0ff */
[----:B0-----:R-:W-:-:S03]  /*ad80*/  F2FP.SATFINITE.E4M3.F32.PACK_AB_MERGE_C R123, RZ, R132, RZ ;  /* 0x00000084ff7b723e */ /* 0x001fc600048070ff */
[----:B------:R-:W0:Y:S01]  /*ad90*/  @!P5 LDC.64 R120, c[0x0][0x5c8] ;  /* 0x00017200ff78db82 */ /* 0x000e220000000a00 */
[----:B-1----:R-:W-:Y:S02]  /*ada0*/  F2FP.SATFINITE.E4M3.F32.PACK_AB_MERGE_C R127, RZ, R134, RZ ;  /* 0x00000086ff7f723e */ /* 0x002fe400048070ff */
[----:B0-----:R-:W-:-:S05]  /*adb0*/  @!P5 IADD3 R124, P6, R158, R120, RZ ;  /* 0x000000789e7cd210 */ /* 0x001fca0007fde0ff */
[----:B------:R-:W-:-:S05]  /*adc0*/  @!P5 IMAD.X R125, R161, 0x1, R121, P6 ;  /* 0x00000001a17dd824 */ /* 0x000fca00030e0679 */
[----:B------:R0:W-:Y:S01]  /*add0*/  @!P5 STG.E.U8 desc[UR12][R124.64+0x18], R123 ;  /* 0x0000187b7c00d986 */ /* 0x0001e2000c10110c */
[----:B------:R-:W-:Y:S02]  /*ade0*/  ISETP.LT.OR P5, PT, R3, 0x1a, !P4 ;  /* 0x0000001a0300780c */ /* 0x000fe400067a1670 */
[----:B0-----:R-:W-:-:S11]  /*adf0*/  F2FP.SATFINITE.E4M3.F32.PACK_AB_MERGE_C R125, RZ, R136, RZ ;  /* 0x00000088ff7d723e */ /* 0x001fd600048070ff */
[----:B------:R-:W0:Y:S02]  /*ae00*/  @!P5 LDC.64 R120, c[0x0][0x5c8] ;  /* 0x00017200ff78db82 */ /* 0x000e240000000a00 */
[----:B0-----:R-:W-:-:S05]  /*ae10*/  @!P5 IADD3 R120, P6, R158, R120, RZ ;  /* 0x000000789e78d210 */ /* 0x001fca0007fde0ff */
[----:B------:R-:W-:-:S05]  /*ae20*/  @!P5 IMAD.X R121, R161, 0x1, R121, P6 ;  /* 0x00000001a179d824 */ /* 0x000fca00030e0679 */
[----:B------:R-:W-:Y:S01]  /*ae30*/  @!P5 STG.E.U8 desc[UR12][R120.64+0x19], R133 ;  /* 0x000019857800d986 */ /* 0x000fe2000c10110c */
[----:B------:R-:W-:-:S03]  /*ae40*/  ISETP.LT.OR P5, PT, R3, 0x21, !P4 ;  /* 0x000000210300780c */ /* 0x000fc600067a1670 */
[----:B------:R0:W-:Y:S01]  /*ae50*/  @!P1 STG.E.U8 desc[UR12][R210.64+0x18], R127 ;  /* 0x0000187fd2009986 */ /* 0x0001e2000c10110c */
[----:B------:R-:W-:-:S03]  /*ae60*/  LOP3.LUT P1, RZ, R9, 0x80, RZ, 0xc0, !PT ;  /* 0x0000008009ff7812 */ /* 0x000fc6000782c0ff */
[----:B------:R-:W-:Y:S01]  /*ae70*/  @!P0 STG.E.U8 desc[UR12][R208.64+0x19], R135 ;  /* 0x00001987d0008986 */ /* 0x000fe2000c10110c */
[----:B------:R-:W-:-:S05]  /*ae80*/  LOP3.LUT P0, RZ, R9, 0x2, RZ, 0xc0, !PT ;  /* 0x0000000209ff7812 */ /* 0x000fca000780c0ff */
[----:B------:R-:W1:Y:S01]  /*ae90*/  @!P5 LDC.64 R122, c[0x0][0x5c8] ;  /* 0x00017200ff7adb82 */ /* 0x000e620000000a00 */
[----:B0-----:R-:W-:Y:S02]  /*aea0*/  F2FP.SATFINITE.E4M3.F32.PACK_AB_MERGE_C R127, RZ, R138, RZ ;  /* 0x0000008aff7f723e */ /* 0x001fe400048070ff */
[----:B-1----:R-:W-:-:S05]  /*aeb0*/  @!P5 IADD3 R122, P6, R158, R122, RZ ;  /* 0x0000007a9e7ad210 */ /* 0x002fca0007fde0ff */
        /* <DEDUP_REMOVED lines=25> */
[----:B------:R-:W-:Y:S01]  /*b050*/  @!P1 STG.E.U8 desc[UR12][R202.64+0x28], R127 ;  /* 0x0000287fca009986 */ /* 0x000fe2000c10110c */
[----:B------:R-:W-:-:S03]  /*b060*/  LOP3.LUT P1, RZ, R0, 0x40000000, RZ, 0xc0, !PT ;  /* 0x4000000000ff7812 */ /* 0x000fc6000782c0ff */
[----:B------:R-:W-:Y:S01]  /*b070*/  @!P0 STG.E.U8 desc[UR12][R200.64+0x29], R143 ;  /* 0x0000298fc8008986 */ /* 0x000fe2000c10110c */
[----:B------:R-:W-:Y:S02]  /*b080*/  LOP3.LUT P0, RZ, R9, 0x20, RZ, 0xc0, !PT ;  /* 0x0000002009ff7812 */ /* 0x000fe4000780c0ff */
[----:B------:R-:W-:-:S03]  /*b090*/  F2FP.SATFINITE.E4M3.F32.PACK_AB_MERGE_C R9, RZ, R144, RZ ;  /* 0x00000090ff09723e */ /* 0x000fc600048070ff */
[----:B------:R-:W0:Y:S02]  /*b0a0*/  @!P5 LDC.64 R122, c[0x0][0x5c8] ;  /* 0x00017200ff7adb82 */ /* 0x000e240000000a00 */
        /* <DEDUP_REMOVED lines=9> */
[C---:B------:R-:W-:Y:S02]  /*b140*/  ISETP.LT.OR P5, PT, R3.reuse, 0x39, !P4 ;  /* 0x000000390300780c */ /* 0x040fe400067a1670 */
[----:B------:R-:W-:Y:S01]  /*b150*/  ISETP.LT.OR P4, PT, R3, 0x3a, !P4 ;  /* 0x0000003a0300780c */ /* 0x000fe20006781670 */
[----:B------:R0:W-:Y:S01]  /*b160*/  @!P2 STG.E.U8 desc[UR12][R198.64+0x30], R125 ;  /* 0x0000307dc600a986 */ /* 0x0001e2000c10110c */
[----:B------:R-:W-:-:S03]  /*b170*/  LOP3.LUT P2, RZ, R0, 0x10000000, RZ, 0xc0, !PT ;  /* 0x1000000000ff7812 */ /* 0x000fc6000784c0ff */
[----:B------:R-:W-:Y:S01]  /*b180*/  @!P3 STG.E.U8 desc[UR12][R196.64+0x31], R147 ;  /* 0x00003193c400b986 */ /* 0x000fe2000c10110c */
[C---:B------:R-:W-:Y:S02]  /*b190*/  LOP3.LUT P3, RZ, R0.reuse, 0x8000, RZ, 0xc0, !PT ;  /* 0x0000800000ff7812 */ /* 0x040fe4000786c0ff */
[----:B------:R-:W-:Y:S02]  /*b1a0*/  P2R R124, PR, RZ, 0x4 ;  /* 0x00000004ff7c7803 */ /* 0x000fe40000000000 */
[----:B------:R-:W-:Y:S01]  /*b1b0*/  LOP3.LUT P2, RZ, R0, 0x4000, RZ, 0xc0, !PT ;  /* 0x0000400000ff7812 */ /* 0x000fe2000784c0ff */
[----:B------:R-:W1:Y:S01]  /*b1c0*/  @!P5 LDC.64 R122, c[0x0][0x5c8] ;  /* 0x00017200ff7adb82 */ /* 0x000e620000000a00 */
[----:B0-----:R-:W-:-:S07]  /*b1d0*/  F2FP.SATFINITE.E4M3.F32.PACK_AB_MERGE_C R125, RZ, R150, RZ ;  /* 0x00000096ff7d723e */ /* 0x001fce00048070ff */
[----:B------:R-:W0:Y:S01]  /*b1e0*/  @!P4 LDC.64 R120, c[0x0][0x5c8] ;  /* 0x00017200ff78cb82 */ /* 0x000e220000000a00 */
[----:B-1----:R-:W-:-:S05]  /*b1f0*/  @!P5 IADD3 R122, P6, R158, R122, RZ ;  /* 0x0000007a9e7ad210 */ /* 0x002fca0007fde0ff */
[----:B------:R-:W-:Y:S01]  /*b200*/  @!P5 IMAD.X R123, R161, 0x1, R123, P6 ;  /* 0x00000001a17bd824 */ /* 0x000fe200030e067b */
[----:B------:R-:W-:-:S04]  /*b210*/  LOP3.LUT P6, RZ, R0, 0x2000, RZ, 0xc0, !PT ;  /* 0x0000200000ff7812 */ /* 0x000fc800078cc0ff */
[----:B------:R1:W-:Y:S01]  /*b220*/  @!P5 STG.E.U8 desc[UR12][R122.64+0x38], R9 ;  /* 0x000038097a00d986 */ /* 0x0003e2000c10110c */
[----:B0-----:R-:W-:-:S05]  /*b230*/  @!P4 IADD3 R120, P5, R158, R120, RZ ;  /* 0x000000789e78c210 */ /* 0x001fca0007fbe0ff */
[----:B------:R-:W-:Y:S01]  /*b240*/  @!P4 IMAD.X R121, R161, 0x1, R121, P5 ;  /* 0x00000001a179c824 */ /* 0x000fe200028e0679 */
[----:B------:R-:W-:-:S04]  /*b250*/  LOP3.LUT P5, RZ, R0, 0x20000000, RZ, 0xc0, !PT ;  /* 0x2000000000ff7812 */ /* 0x000fc800078ac0ff */
[----:B------:R0:W-:Y:S01]  /*b260*/  @!P4 STG.E.U8 desc[UR12][R120.64+0x39], R149 ;  /* 0x000039957800c986 */ /* 0x0001e2000c10110c */
[----:B-1----:R-:W-:Y:S01]  /*b270*/  F2FP.SATFINITE.E4M3.F32.PACK_AB_MERGE_C R9, RZ, R88, RZ ;  /* 0x00000058ff09723e */ /* 0x002fe200048070ff */
[----:B------:R-:W1:Y:S01]  /*b280*/  @!P2 LDC.64 R122, c[0x0][0x5c8] ;  /* 0x00017200ff7aab82 */ /* 0x000e620000000a00 */
[C---:B------:R-:W-:Y:S01]  /*b290*/  LOP3.LUT P4, RZ, R0.reuse, 0x80000000, RZ, 0xc0, !PT ;  /* 0x8000000000ff7812 */ /* 0x040fe2000788c0ff */
[----:B------:R-:W-:Y:S01]  /*b2a0*/  @!P0 STG.E.U8 desc[UR12][R194.64+0x38], R125 ;  /* 0x0000387dc2008986 */ /* 0x000fe2000c10110c */
[----:B------:R-:W-:Y:S02]  /*b2b0*/  LOP3.LUT P0, RZ, R0, 0x8000000, RZ, 0xc0, !PT ;  /* 0x0800000000ff7812 */ /* 0x000fe4000780c0ff */
[----:B0-----:R-:W-:-:S03]  /*b2c0*/  F2FP.SATFINITE.E4M3.F32.PACK_AB_MERGE_C R121, RZ, R89, RZ ;  /* 0x00000059ff79723e */ /* 0x001fc600048070ff */
[----:B------:R-:W0:Y:S06]  /*b2d0*/  @!P3 LDC.64 R88, c[0x0][0x5c8] ;  /* 0x00017200ff58bb82 */ /* 0x000e2c0000000a00 */
[----:B------:R-:W-:Y:S04]  /*b2e0*/  @!P4 STG.E.U8 desc[UR12][R192.64+0x39], R151 ;  /* 0x00003997c000c986 */ /* 0x000fe8000c10110c */
[----:B------:R2:W-:Y:S01]  /*b2f0*/  @!P1 STG.E.U8 desc[UR12][R190.64], R9 ;  /* 0x00000009be009986 */ /* 0x0005e2000c10110c */
[----:B------:R-:W-:-:S03]  /*b300*/  LOP3.LUT P1, RZ, R0, 0x1000, RZ, 0xc0, !PT ;  /* 0x0000100000ff7812 */ /* 0x000fc6000782c0ff */
[----:B------:R-:W-:Y:S01]  /*b310*/  @!P5 STG.E.U8 desc[UR12][R188.64+0x1], R121 ;  /* 0x00000179bc00d986 */ /* 0x000fe2000c10110c */
[----:B------:R-:W-:Y:S02]  /*b320*/  LOP3.LUT P5, RZ, R0, 0x2000000, RZ, 0xc0, !PT ;  /* 0x0200000000ff7812 */ /* 0x000fe400078ac0ff */
[----:B--2---:R-:W-:Y:S02]  /*b330*/  F2FP.SATFINITE.E4M3.F32.PACK_AB_MERGE_C R9, RZ, R92, RZ ;  /* 0x0000005cff09723e */ /* 0x004fe400048070ff */
[----:B0-----:R-:W-:Y:S02]  /*b340*/  @!P3 IADD3 R88, P4, R11, R88, RZ ;  /* 0x000000580b58b210 */ /* 0x001fe40007f9e0ff */
[----:B------:R-:W-:-:S03]  /*b350*/  F2FP.SATFINITE.E4M3.F32.PACK_AB_MERGE_C R11, RZ, R90, RZ ;  /* 0x0000005aff0b723e */ /* 0x000fc600048070ff */
[----:B------:R-:W-:Y:S01]  /*b360*/  @!P3 IMAD.X R89, R12, 0x1, R89, P4 ;  /* 0x000000010c59b824 */ /* 0x000fe200020e0659 */
[----:B-1----:R-:W-:-:S04]  /*b370*/  @!P2 IADD3 R12, P4, R13, R122, RZ ;  /* 0x0000007a0d0ca210 */ /* 0x002fc80007f9e0ff */
[----:B------:R0:W-:Y:S01]  /*b380*/  @!P3 STG.E.U8 desc[UR12][R88.64], R11 ;  /* 0x0000000b5800b986 */ /* 0x0001e2000c10110c */
[----:B------:R-:W-:Y:S01]  /*b390*/  @!P2 IMAD.X R13, R14, 0x1, R123, P4 ;  /* 0x000000010e0da824 */ /* 0x000fe200020e067b */
[----:B------:R-:W-:Y:S02]  /*b3a0*/  LOP3.LUT P4, RZ, R0, 0x4000, RZ, 0xc0, !PT ;  /* 0x0000400000ff7812 */ /* 0x000fe4000788c0ff */
[----:B------:R-:W-:Y:S02]  /*b3b0*/  ISETP.NE.AND P2, PT, R124, RZ, PT ;  /* 0x000000ff7c00720c */ /* 0x000fe40003f45270 */
[----:B------:R-:W-:Y:S01]  /*b3c0*/  LOP3.LUT P3, RZ, R0, 0x400, RZ, 0xc0, !PT ;  /* 0x0000040000ff7812 */ /* 0x000fe2000786c0ff */
[----:B0-----:R-:W0:Y:S01]  /*b3d0*/  @!P6 LDC.64 R88, c[0x0][0x5c8] ;  /* 0x00017200ff58eb82 */ /* 0x001e220000000a00 */
[----:B------:R-:W-:-:S07]  /*b3e0*/  F2FP.SATFINITE.E4M3.F32.PACK_AB_MERGE_C R11, RZ, R94, RZ ;  /* 0x0000005eff0b723e */ /* 0x000fce00048070ff */
[----:B------:R1:W-:Y:S04]  /*b3f0*/  @!P4 STG.E.U8 desc[UR12][R12.64+0x1], R91 ;  /* 0x0000015b0c00c986 */ /* 0x0003e8000c10110c */
[----:B------:R2:W-:Y:S01]  /*b400*/  @!P2 STG.E.U8 desc[UR12][R186.64+0x8], R9 ;  /* 0x00000809ba00a986 */ /* 0x0005e2000c10110c */
[----:B------:R-:W-:-:S03]  /*b410*/  LOP3.LUT P2, RZ, R0, 0x200, RZ, 0xc0, !PT ;  /* 0x0000020000ff7812 */ /* 0x000fc6000784c0ff */
[----:B------:R-:W-:Y:S01]  /*b420*/  @!P0 STG.E.U8 desc[UR12][R184.64+0x9], R93 ;  /* 0x0000095db8008986 */ /* 0x000fe2000c10110c */
[----:B------:R-:W-:Y:S01]  /*b430*/  LOP3.LUT P0, RZ, R0, 0x1000000, RZ, 0xc0, !PT ;  /* 0x0100000000ff7812 */ /* 0x000fe2000780c0ff */
[----:B-1----:R-:W1:Y:S01]  /*b440*/  @!P1 LDC.64 R12, c[0x0][0x5c8] ;  /* 0x00017200ff0c9b82 */ /* 0x002e620000000a00 */
[----:B--2---:R-:W-:Y:S02]  /*b450*/  F2FP.SATFINITE.E4M3.F32.PACK_AB_MERGE_C R9, RZ, R96, RZ ;  /* 0x00000060ff09723e */ /* 0x004fe400048070ff */
[----:B0-----:R-:W-:-:S05]  /*b460*/  @!P6 IADD3 R14, P4, R15, R88, RZ ;  /* 0x000000580f0ee210 */ /* 0x001fca0007f9e0ff */
[----:B------:R-:W-:-:S05]  /*b470*/  @!P6 IMAD.X R15, R16, 0x1, R89, P4 ;  /* 0x00000001100fe824 */ /* 0x000fca00020e0659 */
[----:B------:R0:W-:Y:S01]  /*b480*/  @!P6 STG.E.U8 desc[UR12][R14.64+0x8], R11 ;  /* 0x0000080b0e00e986 */ /* 0x0001e2000c10110c */
[----:B------:R-:W-:Y:S02]  /*b490*/  LOP3.LUT P6, RZ, R0, 0x800000, RZ, 0xc0, !PT ;  /* 0x0080000000ff7812 */ /* 0x000fe400078cc0ff */
[----:B-1----:R-:W-:-:S05]  /*b4a0*/  @!P1 IADD3 R12, P4, R17, R12, RZ ;  /* 0x0000000c110c9210 */ /* 0x002fca0007f9e0ff */
[----:B------:R-:W-:Y:S01]  /*b4b0*/  @!P1 IMAD.X R13, R18, 0x1, R13, P4 ;  /* 0x00000001120d9824 */ /* 0x000fe200020e060d */
[----:B------:R-:W-:Y:S01]  /*b4c0*/  LOP3.LUT P4, RZ, R0, 0x4000000, RZ, 0xc0, !PT ;  /* 0x0400000000ff7812 */ /* 0x000fe2000788c0ff */
[----:B0-----:R-:W0:Y:S01]  /*b4d0*/  @!P3 LDC.64 R14, c[0x0][0x5c8] ;  /* 0x00017200ff0ebb82 */ /* 0x001e220000000a00 */
[----:B------:R-:W-:Y:S02]  /*b4e0*/  F2FP.SATFINITE.E4M3.F32.PACK_AB_MERGE_C R11, RZ, R98, RZ ;  /* 0x00000062ff0b723e */ /* 0x000fe400048070ff */
[----:B------:R1:W-:Y:S01]  /*b4f0*/  @!P1 STG.E.U8 desc[UR12][R12.64+0x9], R95 ;  /* 0x0000095f0c009986 */ /* 0x0003e2000c10110c */
[----:B------:R-:W-:-:S08]  /*b500*/  ISETP.NE.AND P1, PT, R238, RZ, PT ;  /* 0x000000ffee00720c */ /* 0x000fd00003f25270 */
[----:B------:R2:W-:Y:S01]  /*b510*/  @!P4 STG.E.U8 desc[UR12][R182.64+0x10], R9 ;  /* 0x00001009b600c986 */ /* 0x0005e2000c10110c */
[----:B-1----:R-:W1:Y:S03]  /*b520*/  @!P2 LDC.64 R12, c[0x0][0x5c8] ;  /* 0x00017200ff0cab82 */ /* 0x002e660000000a00 */
[----:B------:R-:W-:Y:S01]  /*b530*/  @!P5 STG.E.U8 desc[UR12][R180.64+0x11], R97 ;  /* 0x00001161b400d986 */ /* 0x000fe2000c10110c */
[----:B------:R-:W-:Y:S02]  /*b540*/  LOP3.LUT P5, RZ, R0, 0x400000, RZ, 0xc0, !PT ;  /* 0x0040000000ff7812 */ /* 0x000fe400078ac0ff */
[----:B0-----:R-:W-:Y:S02]  /*b550*/  @!P3 IADD3 R14, P4, R19, R14, RZ ;  /* 0x0000000e130eb210 */ /* 0x001fe40007f9e0ff */
[----:B--2---:R-:W-:Y:S01]  /*b560*/  F2FP.SATFINITE.E4M3.F32.PACK_AB_MERGE_C R9, RZ, R100, RZ ;  /* 0x00000064ff09723e */ /* 0x004fe200048070ff */
[----:B------:R-:W0:Y:S02]  /*b570*/  @!P1 LDC.64 R18, c[0x0][0x5c8] ;  /* 0x00017200ff129b82 */ /* 0x000e240000000a00 */
[----:B------:R-:W-:-:S05]  /*b580*/  @!P3 IMAD.X R15, R20, 0x1, R15, P4 ;  /* 0x00000001140fb824 */ /* 0x000fca00020e060f */
[----:B------:R2:W-:Y:S01]  /*b590*/  @!P3 STG.E.U8 desc[UR12][R14.64+0x10], R11 ;  /* 0x0000100b0e00b986 */ /* 0x0005e2000c10110c */
[----:B------:R-:W-:Y:S02]  /*b5a0*/  LOP3.LUT P3, RZ, R0, 0x200000, RZ, 0xc0, !PT ;  /* 0x0020000000ff7812 */ /* 0x000fe4000786c0ff */
[----:B-1----:R-:W-:-:S05]  /*b5b0*/  @!P2 IADD3 R12, P4, R21, R12, RZ ;  /* 0x0000000c150ca210 */ /* 0x002fca0007f9e0ff */
[----:B------:R-:W-:Y:S01]  /*b5c0*/  @!P2 IMAD.X R13, R22, 0x1, R13, P4 ;  /* 0x00000001160da824 */ /* 0x000fe200020e060d */
[----:B------:R-:W-:Y:S02]  /*b5d0*/  ISETP.NE.AND P2, PT, R235, RZ, PT ;  /* 0x000000ffeb00720c */ /* 0x000fe40003f45270 */
[----:B--2---:R-:W-:Y:S02]  /*b5e0*/  F2FP.SATFINITE.E4M3.F32.PACK_AB_MERGE_C R11, RZ, R102, RZ ;  /* 0x00000066ff0b723e */ /* 0x004fe400048070ff */
[----:B------:R-:W-:-:S13]  /*b5f0*/  ISETP.LT.OR P4, PT, R3, 0x12, !P2 ;  /* 0x000000120300780c */ /* 0x000fda0005781670 */
[----:B------:R-:W-:Y:S04]  /*b600*/  @!P4 STG.E.U8 desc[UR12][R12.64+0x11], R99 ;  /* 0x000011630c00c986 */ /* 0x000fe8000c10110c */
[----:B------:R1:W-:Y:S01]  /*b610*/  @!P0 STG.E.U8 desc[UR12][R178.64+0x18], R9 ;  /* 0x00001809b2008986 */ /* 0x0003e2000c10110c */
[----:B------:R-:W-:-:S03]  /*b620*/  ISETP.LT.OR P0, PT, R3, 0x19, !P2 ;  /* 0x000000190300780c */ /* 0x000fc60005701670 */
[----:B------:R-:W-:Y:S01]  /*b630*/  @!P6 STG.E.U8 desc[UR12][R176.64+0x19], R101 ;  /* 0x00001965b000e986 */ /* 0x000fe2000c10110c */
[----:B------:R-:W-:Y:S02]  /*b640*/  LOP3.LUT P6, RZ, R0, 0x100000, RZ, 0xc0, !PT ;  /* 0x0010000000ff7812 */ /* 0x000fe400078cc0ff */
[----:B-1----:R-:W-:-:S07]  /*b650*/  F2FP.SATFINITE.E4M3.F32.PACK_AB_MERGE_C R9, RZ, R104, RZ ;  /* 0x00000068ff09723e */ /* 0x002fce00048070ff */
[----:B------:R-:W1:Y:S02]  /*b660*/  @!P0 LDC.64 R14, c[0x0][0x5c8] ;  /* 0x00017200ff0e8b82 */ /* 0x000e640000000a00 */
[----:B-1----:R-:W-:-:S05]  /*b670*/  @!P0 IADD3 R14, P4, R23, R14, RZ ;  /* 0x0000000e170e8210 */ /* 0x002fca0007f9e0ff */
[----:B------:R-:W-:Y:S01]  /*b680*/  @!P0 IMAD.X R15, R152, 0x1, R15, P4 ;  /* 0x00000001980f8824 */ /* 0x000fe200020e060f */
[C---:B------:R-:W-:Y:S02]  /*b690*/  ISETP.LT.OR P0, PT, R3.reuse, 0x1a, !P2 ;  /* 0x0000001a0300780c */ /* 0x040fe40005701670 */
[----:B------:R-:W-:-:S11]  /*b6a0*/  ISETP.LT.OR P4, PT, R3, 0x19, !P2 ;  /* 0x000000190300780c */ /* 0x000fd60005781670 */
[----:B------:R-:W1:Y:S02]  /*b6b0*/  @!P0 LDC.64 R12, c[0x0][0x5c8] ;  /* 0x00017200ff0c8b82 */ /* 0x000e640000000a00 */
[----:B------:R2:W-:Y:S02]  /*b6c0*/  @!P4 STG.E.U8 desc[UR12][R14.64+0x18], R11 ;  /* 0x0000180b0e00c986 */ /* 0x0005e4000c10110c */
[----:B--2---:R-:W-:Y:S02]  /*b6d0*/  F2FP.SATFINITE.E4M3.F32.PACK_AB_MERGE_C R11, RZ, R106, RZ ;  /* 0x0000006aff0b723e */ /* 0x004fe400048070ff */
[----:B-1----:R-:W-:-:S05]  /*b6e0*/  @!P0 IADD3 R12, P4, R153, R12, RZ ;  /* 0x0000000c990c8210 */ /* 0x002fca0007f9e0ff */
[----:B------:R-:W-:Y:S01]  /*b6f0*/  @!P0 IMAD.X R13, R154, 0x1, R13, P4 ;  /* 0x000000019a0d8824 */ /* 0x000fe200020e060d */
[----:B------:R-:W-:Y:S02]  /*b700*/  ISETP.LT.OR P4, PT, R3, 0x1a, !P2 ;  /* 0x0000001a0300780c */ /* 0x000fe40005781670 */
[----:B------:R-:W-:-:S11]  /*b710*/  ISETP.NE.AND P0, PT, R234, RZ, PT ;  /* 0x000000ffea00720c */ /* 0x000fd60003f05270 */
[----:B------:R-:W-:Y:S02]  /*b720*/  @!P4 STG.E.U8 desc[UR12][R12.64+0x19], R103 ;  /* 0x000019670c00c986 */ /* 0x000fe4000c10110c */
[----:B------:R-:W1:Y:S02]  /*b730*/  @!P0 LDC.64 R16, c[0x0][0x5c8] ;  /* 0x00017200ff108b82 */ /* 0x000e640000000a00 */
[----:B------:R2:W-:Y:S01]  /*b740*/  @!P5 STG.E.U8 desc[UR12][R174.64+0x20], R9 ;  /* 0x00002009ae00d986 */ /* 0x0005e2000c10110c */
[----:B------:R-:W-:-:S03]  /*b750*/  ISETP.LT.OR P5, PT, R3, 0x21, !P2 ;  /* 0x000000210300780c */ /* 0x000fc600057a1670 */
[----:B------:R-:W-:Y:S01]  /*b760*/  @!P3 STG.E.U8 desc[UR12][R172.64+0x21], R105 ;  /* 0x00002169ac00b986 */ /* 0x000fe2000c10110c */
[----:B------:R-:W-:Y:S02]  /*b770*/  ISETP.LT.OR P3, PT, R3, 0x22, !P2 ;  /* 0x000000220300780c */ /* 0x000fe40005761670 */
[----:B--2---:R-:W-:-:S07]  /*b780*/  F2FP.SATFINITE.E4M3.F32.PACK_AB_MERGE_C R9, RZ, R108, RZ ;  /* 0x0000006cff09723e */ /* 0x004fce00048070ff */
[----:B------:R-:W2:Y:S08]  /*b790*/  @!P5 LDC.64 R14, c[0x0][0x5c8] ;  /* 0x00017200ff0edb82 */ /* 0x000eb00000000a00 */
[----:B------:R-:W3:Y:S01]  /*b7a0*/  @!P3 LDC.64 R12, c[0x0][0x5c8] ;  /* 0x00017200ff0cbb82 */ /* 0x000ee20000000a00 */
[----:B--2---:R-:W-:-:S05]  /*b7b0*/  @!P5 IADD3 R14, P4, R155, R14, RZ ;  /* 0x0000000e9b0ed210 */ /* 0x004fca0007f9e0ff */
[----:B------:R-:W-:Y:S01]  /*b7c0*/  @!P5 IMAD.X R15, R224, 0x1, R15, P4 ;  /* 0x00000001e00fd824 */ /* 0x000fe200020e060f */
[----:B---3--:R-:W-:-:S04]  /*b7d0*/  @!P3 IADD3 R12, P4, R225, R12, RZ ;  /* 0x0000000ce10cb210 */ /* 0x008fc80007f9e0ff */
[----:B------:R2:W-:Y:S01]  /*b7e0*/  @!P5 STG.E.U8 desc[UR12][R14.64+0x20], R11 ;  /* 0x0000200b0e00d986 */ /* 0x0005e2000c10110c */
[----:B------:R-:W-:Y:S01]  /*b7f0*/  LOP3.LUT P5, RZ, R0, 0x20000, RZ, 0xc0, !PT ;  /* 0x0002000000ff7812 */ /* 0x000fe200078ac0ff */
[----:B------:R-:W-:Y:S01]  /*b800*/  @!P3 IMAD.X R13, R226, 0x1, R13, P4 ;  /* 0x00000001e20db824 */ /* 0x000fe200020e060d */
[----:B------:R-:W-:-:S04]  /*b810*/  LOP3.LUT P4, RZ, R0, 0x80000, RZ, 0xc0, !PT ;  /* 0x0008000000ff7812 */ /* 0x000fc8000788c0ff */
[----:B------:R3:W-:Y:S01]  /*b820*/  @!P3 STG.E.U8 desc[UR12][R12.64+0x21], R107 ;  /* 0x0000216b0c00b986 */ /* 0x0007e2000c10110c */
[----:B------:R-:W-:-:S03]  /*b830*/  ISETP.NE.AND P3, PT, R231, RZ, PT ;  /* 0x000000ffe700720c */ /* 0x000fc60003f65270 */
[----:B------:R4:W-:Y:S01]  /*b840*/  @!P6 STG.E.U8 desc[UR12][R170.64+0x28], R9 ;  /* 0x00002809aa00e986 */ /* 0x0009e2000c10110c */
[----:B------:R-:W-:Y:S02]  /*b850*/  ISETP.LT.OR P6, PT, R3, 0x29, !P2 ;  /* 0x000000290300780c */ /* 0x000fe400057c1670 */
[----:B--2---:R-:W-:Y:S02]  /*b860*/  F2FP.SATFINITE.E4M3.F32.PACK_AB_MERGE_C R11, RZ, R110, RZ ;  /* 0x0000006eff0b723e */ /* 0x004fe400048070ff */
[----:B------:R-:W-:Y:S05]  /*b870*/  @!P4 STG.E.U8 desc[UR12][R168.64+0x29], R109 ;  /* 0x0000296da800c986 */ /* 0x000fea000c10110c */
[----:B---3--:R-:W2:Y:S01]  /*b880*/  @!P3 LDC.64 R12, c[0x0][0x5c8] ;  /* 0x00017200ff0cbb82 */ /* 0x008ea20000000a00 */
[----:B----4-:R-:W-:-:S07]  /*b890*/  F2FP.SATFINITE.E4M3.F32.PACK_AB_MERGE_C R9, RZ, R112, RZ ;  /* 0x00000070ff09723e */ /* 0x010fce00048070ff */
[----:B------:R-:W3:Y:S02]  /*b8a0*/  @!P6 LDC.64 R14, c[0x0][0x5c8] ;  /* 0x00017200ff0eeb82 */ /* 0x000ee40000000a00 */
[----:B---3--:R-:W-:-:S05]  /*b8b0*/  @!P6 IADD3 R14, P4, R227, R14, RZ ;  /* 0x0000000ee30ee210 */ /* 0x008fca0007f9e0ff */
[----:B------:R-:W-:Y:S01]  /*b8c0*/  @!P6 IMAD.X R15, R228, 0x1, R15, P4 ;  /* 0x00000001e40fe824 */ /* 0x000fe200020e060f */
[----:B--2---:R-:W-:-:S04]  /*b8d0*/  @!P3 IADD3 R12, P4, R229, R12, RZ ;  /* 0x0000000ce50cb210 */ /* 0x004fc80007f9e0ff */
[----:B------:R2:W-:Y:S01]  /*b8e0*/  @!P6 STG.E.U8 desc[UR12][R14.64+0x28], R11 ;  /* 0x0000280b0e00e986 */ /* 0x0005e2000c10110c */
[----:B------:R-:W-:Y:S01]  /*b8f0*/  @!P3 IMAD.X R13, R230, 0x1, R13, P4 ;  /* 0x00000001e60db824 */ /* 0x000fe200020e060d */
[----:B------:R-:W-:Y:S02]  /*b900*/  ISETP.LT.OR P4, PT, R3, 0x2a, !P2 ;  /* 0x0000002a0300780c */ /* 0x000fe40005781670 */
[----:B------:R-:W-:Y:S02]  /*b910*/  ISETP.NE.AND P3, PT, R10, RZ, PT ;  /* 0x000000ff0a00720c */ /* 0x000fe40003f65270 */
[----:B------:R-:W-:Y:S02]  /*b920*/  LOP3.LUT P6, RZ, R0, 0x10000, RZ, 0xc0, !PT ;  /* 0x0001000000ff7812 */ /* 0x000fe400078cc0ff */
[----:B--2---:R-:W-:-:S07]  /*b930*/  F2FP.SATFINITE.E4M3.F32.PACK_AB_MERGE_C R15, RZ, R114, RZ ;  /* 0x00000072ff0f723e */ /* 0x004fce00048070ff */
[----:B------:R0:W-:Y:S01]  /*b940*/  @!P4 STG.E.U8 desc[UR12][R12.64+0x29], R111 ;  /* 0x0000296f0c00c986 */ /* 0x0001e2000c10110c */
[C---:B------:R-:W-:Y:S02]  /*b950*/  ISETP.LT.OR P4, PT, R3.reuse, 0x31, !P3 ;  /* 0x000000310300780c */ /* 0x040fe40005f81670 */
[----:B------:R-:W-:-:S11]  /*b960*/  ISETP.LT.OR P3, PT, R3, 0x3a, !P3 ;  /* 0x0000003a0300780c */ /* 0x000fd60005f61670 */
[----:B------:R2:W-:Y:S01]  /*b970*/  @!P4 STG.E.U8 desc[UR12][R166.64+0x30], R9 ;  /* 0x00003009a600c986 */ /* 0x0005e2000c10110c */
[----:B-1----:R-:W-:-:S03]  /*b980*/  @!P0 IADD3 R10, P4, R233, R16, RZ ;  /* 0x00000010e90a8210 */ /* 0x002fc60007f9e0ff */
[----:B------:R-:W-:Y:S01]  /*b990*/  @!P5 STG.E.U8 desc[UR12][R164.64+0x31], R113 ;  /* 0x00003171a400d986 */ /* 0x000fe2000c10110c */
[----:B------:R-:W-:Y:S01]  /*b9a0*/  ISETP.LT.OR P5, PT, R3, 0x39, !P2 ;  /* 0x000000390300780c */ /* 0x000fe200057a1670 */
[----:B------:R-:W-:Y:S01]  /*b9b0*/  @!P0 IMAD.X R11, R232, 0x1, R17, P4 ;  /* 0x00000001e80b8824 */ /* 0x000fe200020e0611 */
[----:B0-----:R-:W-:Y:S01]  /*b9c0*/  @!P1 IADD3 R12, P4, R237, R18, RZ ;  /* 0x00000012ed0c9210 */ /* 0x001fe20007f9e0ff */
[----:B------:R-:W0:Y:S01]  /*b9d0*/  @!P3 LDC.64 R16, c[0x0][0x5c8] ;  /* 0x00017200ff10bb82 */ /* 0x000e220000000a00 */
[----:B------:R-:W-:Y:S02]  /*b9e0*/  ISETP.LT.OR P2, PT, R3, 0x3a, !P2 ;  /* 0x0000003a0300780c */ /* 0x000fe40005741670 */
[----:B------:R-:W-:Y:S01]  /*b9f0*/  @!P0 STG.E.U8 desc[UR12][R10.64+0x30], R15 ;  /* 0x0000300f0a008986 */ /* 0x000fe2000c10110c */
[----:B------:R-:W-:Y:S01]  /*ba00*/  @!P1 IMAD.X R13, R236, 0x1, R19, P4 ;  /* 0x00000001ec0d9824 */ /* 0x000fe200020e0613 */
[----:B--2---:R-:W-:Y:S02]  /*ba10*/  F2FP.SATFINITE.E4M3.F32.PACK_AB_MERGE_C R9, RZ, R116, RZ ;  /* 0x00000074ff09723e */ /* 0x004fe400048070ff */
[----:B------:R-:W-:-:S02]  /*ba20*/  ISETP.GE.AND P0, PT, R4, 0x81, PT ;  /* 0x000000810400780c */ /* 0x000fc40003f06270 */
[----:B------:R1:W-:Y:S01]  /*ba30*/  @!P1 STG.E.U8 desc[UR12][R12.64+0x31], R115 ;  /* 0x000031730c009986 */ /* 0x0003e2000c10110c */
[----:B------:R-:W2:Y:S01]  /*ba40*/  @!P5 LDC.64 R18, c[0x0][0x5c8] ;  /* 0x00017200ff12db82 */ /* 0x000ea20000000a00 */
[----:B------:R-:W-:Y:S02]  /*ba50*/  ISETP.LT.OR P4, PT, R3, 0x1, !P0 ;  /* 0x000000010300780c */ /* 0x000fe40004781670 */
[----:B------:R3:W-:Y:S01]  /*ba60*/  @!P6 STG.E.U8 desc[UR12][R162.64+0x38], R9 ;  /* 0x00003809a200e986 */ /* 0x0007e2000c10110c */
[----:B-1----:R-:W-:Y:S01]  /*ba70*/  IMAD.WIDE.U32 R12, R156, 0x80, RZ ;  /* 0x000000809c0c7825 */ /* 0x002fe200078e00ff */
[----:B0-----:R-:W-:-:S09]  /*ba80*/  @!P3 IADD3 R10, P1, P6, R158, R16, R8 ;  /* 0x000000109e0ab210 */ /* 0x001fd20007e3e008 */
[----:B------:R-:W0:Y:S01]  /*ba90*/  @!P4 LDC.64 R20, c[0x0][0x5c8] ;  /* 0x00017200ff14cb82 */ /* 0x000e220000000a00 */
[----:B------:R-:W-:Y:S02]  /*baa0*/  @!P3 IADD3.X R11, R161, R17, R7, P1, P6 ;  /* 0x00000011a10bb210 */ /* 0x000fe40000fec407 */
[----:B------:R-:W-:-:S05]  /*bab0*/  @!P5 IADD3 R15, P1, P6, R8, R158, R5 ;  /* 0x0000009e080fd210 */ /* 0x000fca0007e3e005 */
[----:B------:R-:W1:Y:S01]  /*bac0*/  @!P2 LDC.64 R16, c[0x0][0x5c8] ;  /* 0x00017200ff10ab82 */ /* 0x000e620000000a00 */
[----:B------:R-:W-:Y:S01]  /*bad0*/  @!P5 IADD3.X R0, R7, R161, R6, P1, P6 ;  /* 0x000000a10700d210 */ /* 0x000fe20000fec406 */
[----:B------:R4:W-:Y:S01]  /*bae0*/  @!P3 STG.E.U8 desc[UR12][R10.64+0x39], R117 ;  /* 0x000039750a00b986 */ /* 0x0009e2000c10110c */
[----:B------:R-:W-:Y:S02]  /*baf0*/  ISETP.LT.OR P1, PT, R3, 0x2, !P0 ;  /* 0x000000020300780c */ /* 0x000fe40004721670 */
[----:B--2---:R-:W-:-:S05]  /*bb00*/  @!P5 IADD3 R14, P6, R15, R18, RZ ;  /* 0x000000120f0ed210 */ /* 0x004fca0007fde0ff */
[----:B------:R-:W-:Y:S01]  /*bb10*/  @!P5 IMAD.X R15, R0, 0x1, R19, P6 ;  /* 0x00000001000fd824 */ /* 0x000fe200030e0613 */
[----:B---3--:R-:W-:Y:S01]  /*bb20*/  @!P2 IADD3 R9, P3, P6, R8, R158, R5 ;  /* 0x0000009e0809a210 */ /* 0x008fe20007e7e005 */
[----:B------:R-:W-:-:S03]  /*bb30*/  IMAD.SHL.U32 R19, R157, 0x80, RZ ;  /* 0x000000809d137824 */ /* 0x000fc600078e00ff */
[----:B------:R-:W-:Y:S01]  /*bb40*/  @!P2 IADD3.X R0, R7, R161, R6, P3, P6 ;  /* 0x000000a10700a210 */ /* 0x000fe20001fec406 */
[----:B------:R-:W2:Y:S01]  /*bb50*/  @!P1 LDC.64 R22, c[0x0][0x5c8] ;  /* 0x00017200ff169b82 */ /* 0x000ea20000000a00 */
[----:B------:R-:W-:Y:S01]  /*bb60*/  F2FP.SATFINITE.E4M3.F32.PACK_AB_MERGE_C R7, RZ, R118, RZ ;  /* 0x00000076ff07723e */ /* 0x000fe200048070ff */
[----:B------:R-:W-:Y:S01]  /*bb70*/  IMAD.IADD R19, R13, 0x1, R19 ;  /* 0x000000010d137824 */ /* 0x000fe200078e0213 */
[----:B0-----:R-:W-:-:S03]  /*bb80*/  @!P4 IADD3 R12, P3, P6, R158, R20, R12 ;  /* 0x000000149e0cc210 */ /* 0x001fc60007e7e00c */
[----:B------:R0:W-:Y:S01]  /*bb90*/  @!P5 STG.E.U8 desc[UR12][R14.64+0x38], R7 ;  /* 0x000038070e00d986 */ /* 0x0001e2000c10110c */
[----:B------:R-:W-:Y:S02]  /*bba0*/  @!P4 IADD3.X R13, R161, R21, R19, P3, P6 ;  /* 0x00000015a10dc210 */ /* 0x000fe40001fec413 */
[----:B-1----:R-:W-:Y:S02]  /*bbb0*/  @!P2 IADD3 R8, P5, R9, R16, RZ ;  /* 0x000000100908a210 */ /* 0x002fe40007fbe0ff */
[C---:B------:R-:W-:Y:S02]  /*bbc0*/  ISETP.LT.OR P3, PT, R3.reuse, 0x9, !P0 ;  /* 0x000000090300780c */ /* 0x040fe40004761670 */
[----:B------:R-:W-:Y:S01]  /*bbd0*/  ISETP.LT.OR P6, PT, R3, 0xa, !P0 ;  /* 0x0000000a0300780c */ /* 0x000fe200047c1670 */
[----:B------:R-:W-:Y:S01]  /*bbe0*/  @!P2 IMAD.X R9, R0, 0x1, R17, P5 ;  /* 0x000000010009a824 */ /* 0x000fe200028e0611 */
[----:B------:R-:W-:Y:S02]  /*bbf0*/  F2FP.SATFINITE.E4M3.F32.PACK_AB_MERGE_C R17, RZ, R56, RZ ;  /* 0x00000038ff11723e */ /* 0x000fe400048070ff */
[----:B----4-:R-:W-:-:S02]  /*bc00*/  @!P1 LEA R11, P5, R156, R158, 0x7 ;  /* 0x0000009e9c0b9211 */ /* 0x010fc400078a38ff */
[----:B------:R1:W-:Y:S01]  /*bc10*/  @!P2 STG.E.U8 desc[UR12][R8.64+0x39], R119 ;  /* 0x000039770800a986 */ /* 0x0003e2000c10110c */
[----:B------:R-:W-:Y:S02]  /*bc20*/  ISETP.GE.AND P2, PT, R4, 0x89, PT ;  /* 0x000000890400780c */ /* 0x000fe40003f46270 */
[----:B------:R-:W-:Y:S01]  /*bc30*/  @!P1 LEA.HI.X R0, R156, R161, R157, 0x7, P5 ;  /* 0x000000a19c009211 */ /* 0x000fe200028f3c9d */
[----:B------:R1:W-:Y:S01]  /*bc40*/  @!P4 STG.E.U8 desc[UR12][R12.64], R17 ;  /* 0x000000110c00c986 */ /* 0x0003e2000c10110c */
[----:B--2---:R-:W-:Y:S01]  /*bc50*/  @!P1 IADD3 R10, P4, R11, R22, RZ ;  /* 0x000000160b0a9210 */ /* 0x004fe20007f9e0ff */
[----:B------:R-:W2:Y:S01]  /*bc60*/  @!P3 LDC.64 R18, c[0x0][0x5c8] ;  /* 0x00017200ff12bb82 */ /* 0x000ea20000000a00 */
[----:B------:R-:W-:Y:S02]  /*bc70*/  ISETP.LT.OR P5, PT, R3, 0x1, !P2 ;  /* 0x000000010300780c */ /* 0x000fe400057a1670 */
[----:B0-----:R-:W-:Y:S01]  /*bc80*/  F2FP.SATFINITE.E4M3.F32.PACK_AB_MERGE_C R7, RZ, R58, RZ ;  /* 0x0000003aff07723e */ /* 0x001fe200048070ff */
[----:B------:R-:W-:-:S04]  /*bc90*/  @!P1 IMAD.X R11, R0, 0x1, R23, P4 ;  /* 0x00000001000b9824 */ /* 0x000fc800020e0617 */
[----:B------:R-:W0:Y:S01]  /*bca0*/  @!P6 LDC.64 R20, c[0x0][0x5c8] ;  /* 0x00017200ff14eb82 */ /* 0x000e220000000a00 */
[----:B------:R1:W-:Y:S05]  /*bcb0*/  @!P1 STG.E.U8 desc[UR12][R10.64+0x1], R57 ;  /* 0x000001390a009986 */ /* 0x0003ea000c10110c */
[----:B------:R-:W-:Y:S05]  /*bcc0*/  @P5 BRA `(.L_x_26) ;  /* 0x0000000000205947 */ /* 0x000fea0003800000 */
[----:B-1----:R-:W-:Y:S01]  /*bcd0*/  IADD3 R9, P1, R5, R158, RZ ;  /* 0x0000009e05097210 */ /* 0x002fe20007f3e0ff */
[----:B------:R-:W-:-:S03]  /*bce0*/  ULDC.64 UR4, c[0x0][0x5c8] ;  /* 0x0001720000047ab9 */ /* 0x000fc60000000a00 */
[----:B------:R-:W-:Y:S01]  /*bcf0*/  LEA R9, P4, R156, R9, 0x7 ;  /* 0x000000099c097211 */ /* 0x000fe200078838ff */
[----:B------:R-:W-:-:S03]  /*bd00*/  IMAD.X R0, R6, 0x1, R161, P1 ;  /* 0x0000000106007824 */ /* 0x000fc600008e06a1 */
[----:B------:R-:W-:Y:S02]  /*bd10*/  IADD3 R8, P1, R9, UR4, RZ ;  /* 0x0000000409087c10 */ /* 0x000fe4000ff3e0ff */
[----:B------:R-:W-:-:S04]  /*bd20*/  LEA.HI.X R0, R156, R0, R157, 0x7, P4 ;  /* 0x000000009c007211 */ /* 0x000fc800020f3c9d */
[----:B------:R-:W-:-:S05]  /*bd30*/  IADD3.X R9, R0, UR5, RZ, P1, !PT ;  /* 0x0000000500097c10 */ /* 0x000fca0008ffe4ff */
[----:B------:R3:W-:Y:S02]  /*bd40*/  STG.E.U8 desc[UR12][R8.64], R7 ;  /* 0x0000000708007986 */ /* 0x0007e4000c10110c */
.L_x_26:
[----:B------:R-:W-:Y:S05]  /*bd50*/  BSYNC B0 ;  /* 0x0000000000007941 */ /* 0x000fea0003800000 */
.L_x_25:
[----:B------:R-:W-:Y:S01]  /*bd60*/  ISETP.LT.OR P1, PT, R3, 0x2, !P2 ;  /* 0x000000020300780c */ /* 0x000fe20005721670 */
[----:B------:R-:W-:Y:S01]  /*bd70*/  FMUL R59, R59, R2 ;  /* 0x000000023b3b7220 */ /* 0x000fe20000400000 */
[----:B------:R-:W-:Y:S04]  /*bd80*/  BSSY B0, `(.L_x_27) ;  /* 0x000000b000007945 */ /* 0x000fe80003800000 */
[----:B------:R-:W-:-:S07]  /*bd90*/  F2FP.SATFINITE.E4M3.F32.PACK_AB_MERGE_C R59, RZ, R59, RZ ;  /* 0x0000003bff3b723e */ /* 0x000fce00048070ff */
[----:B------:R-:W-:Y:S05]  /*bda0*/  @P1 BRA `(.L_x_28) ;  /* 0x0000000000201947 */ /* 0x000fea0003800000 */
[----:B---3--:R-:W-:Y:S01]  /*bdb0*/  IADD3 R7, P1, R5, R158, RZ ;  /* 0x0000009e05077210 */ /* 0x008fe20007f3e0ff */
[----:B------:R-:W-:-:S03]  /*bdc0*/  ULDC.64 UR4, c[0x0][0x5c8] ;  /* 0x0001720000047ab9 */ /* 0x000fc60000000a00 */
[----:B------:R-:W-:Y:S01]  /*bdd0*/  LEA R7, P4, R156, R7, 0x7 ;  /* 0x000000079c077211 */ /* 0x000fe200078838ff */
[----:B------:R-:W-:-:S03]  /*bde0*/  IMAD.X R0, R6, 0x1, R161, P1 ;  /* 0x0000000106007824 */ /* 0x000fc600008e06a1 */
[----:B-1----:R-:W-:Y:S02]  /*bdf0*/  IADD3 R8, P1, R7, UR4, RZ ;  /* 0x0000000407087c10 */ /* 0x002fe4000ff3e0ff */
[----:B------:R-:W-:-:S04]  /*be00*/  LEA.HI.X R0, R156, R0, R157, 0x7, P4 ;  /* 0x000000009c007211 */ /* 0x000fc800020f3c9d */
[----:B------:R-:W-:-:S05]  /*be10*/  IADD3.X R9, R0, UR5, RZ, P1, !PT ;  /* 0x0000000500097c10 */ /* 0x000fca0008ffe4ff */
[----:B------:R4:W-:Y:S02]  /*be20*/  STG.E.U8 desc[UR12][R8.64+0x1], R59 ;  /* 0x0000013b08007986 */ /* 0x0009e4000c10110c */
.L_x_28:
[----:B------:R-:W-:Y:S05]  /*be30*/  BSYNC B0 ;  /* 0x0000000000007941 */ /* 0x000fea0003800000 */
.L_x_27:
[----:B-1-34-:R-:W-:Y:S01]  /*be40*/  @!P3 LEA R9, P5, R156, R158, 0x7 ;  /* 0x0000009e9c09b211 */ /* 0x01afe200078a38ff */
[-C--:B------:R-:W-:Y:S01]  /*be50*/  FMUL R60, R60, R2.reuse ;  /* 0x000000023c3c7220 */ /* 0x080fe20000400000 */
[----:B------:R-:W-:Y:S01]  /*be60*/  ISETP.LT.OR P4, PT, R3, 0x11, !P0 ;  /* 0x000000110300780c */ /* 0x000fe20004781670 */
[-C--:B------:R-:W-:Y:S01]  /*be70*/  FMUL R61, R61, R2.reuse ;  /* 0x000000023d3d7220 */ /* 0x080fe20000400000 */
[----:B------:R-:W-:Y:S01]  /*be80*/  @!P3 LEA.HI.X R0, R156, R161, R157, 0x7, P5 ;  /* 0x000000a19c00b211 */ /* 0x000fe200028f3c9d */
[----:B------:R-:W-:Y:S01]  /*be90*/  FMUL R62, R62, R2 ;  /* 0x000000023e3e7220 */ /* 0x000fe20000400000 */
[----:B--2---:R-:W-:Y:S01]  /*bea0*/  @!P3 IADD3 R8, P5, R9, R18, RZ ;  /* 0x000000120908b210 */ /* 0x004fe20007fbe0ff */
[----:B------:R-:W-:Y:S01]  /*beb0*/  BSSY B0, `(.L_x_29) ;  /* 0x0000018000007945 */ /* 0x000fe20003800000 */
[----:B------:R-:W-:Y:S02]  /*bec0*/  F2FP.SATFINITE.E4M3.F32.PACK_AB_MERGE_C R7, RZ, R60, RZ ;  /* 0x0000003cff07723e */ /* 0x000fe400048070ff */
[----:B------:R-:W-:Y:S01]  /*bed0*/  ISETP.LT.OR P1, PT, R3, 0x12, !P0 ;  /* 0x000000120300780c */ /* 0x000fe20004721670 */
[----:B------:R-:W-:Y:S01]  /*bee0*/  @!P3 IMAD.X R9, R0, 0x1, R19, P5 ;  /* 0x000000010009b824 */ /* 0x000fe200028e0613 */
[----:B------:R-:W-:-:S02]  /*bef0*/  @!P6 LEA R11, P5, R156, R158, 0x7 ;  /* 0x0000009e9c0be211 */ /* 0x000fc400078a38ff */
[----:B------:R-:W-:Y:S01]  /*bf00*/  F2FP.SATFINITE.E4M3.F32.PACK_AB_MERGE_C R61, RZ, R61, RZ ;  /* 0x0000003dff3d723e */ /* 0x000fe200048070ff */
[----:B------:R-:W1:Y:S01]  /*bf10*/  @!P4 LDC.64 R14, c[0x0][0x5c8] ;  /* 0x00017200ff0ecb82 */ /* 0x000e620000000a00 */
[----:B------:R2:W-:Y:S01]  /*bf20*/  @!P3 STG.E.U8 desc[UR12][R8.64+0x8], R7 ;  /* 0x000008070800b986 */ /* 0x0005e2000c10110c */
[----:B0-----:R-:W-:Y:S02]  /*bf30*/  @!P6 IADD3 R10, P3, R11, R20, RZ ;  /* 0x000000140b0ae210 */ /* 0x001fe40007f7e0ff */
[----:B------:R-:W-:Y:S02]  /*bf40*/  @!P6 LEA.HI.X R0, R156, R161, R157, 0x7, P5 ;  /* 0x000000a19c00e211 */ /* 0x000fe400028f3c9d */
[----:B------:R-:W-:Y:S02]  /*bf50*/  ISETP.LT.OR P5, PT, R3, 0x9, !P2 ;  /* 0x000000090300780c */ /* 0x000fe400057a1670 */
[----:B------:R-:W0:Y:S01]  /*bf60*/  @!P1 LDC.64 R16, c[0x0][0x5c8] ;  /* 0x00017200ff109b82 */ /* 0x000e220000000a00 */
[----:B------:R-:W-:Y:S01]  /*bf70*/  @!P6 IMAD.X R11, R0, 0x1, R21, P3 ;  /* 0x00000001000be824 */ /* 0x000fe200018e0615 */
[----:B------:R-:W-:-:S04]  /*bf80*/  F2FP.SATFINITE.E4M3.F32.PACK_AB_MERGE_C R13, RZ, R62, RZ ;  /* 0x0000003eff0d723e */ /* 0x000fc800048070ff */
[----:B------:R2:W-:Y:S05]  /*bf90*/  @!P6 STG.E.U8 desc[UR12][R10.64+0x9], R61 ;  /* 0x0000093d0a00e986 */ /* 0x0005ea000c10110c */
[----:B------:R-:W-:Y:S05]  /*bfa0*/  @P5 BRA `(.L_x_30) ;  /* 0x0000000000205947 */ /* 0x000fea0003800000 */
[----:B--2---:R-:W-:Y:S01]  /*bfb0*/  IADD3 R7, P3, R5, R158, RZ ;  /* 0x0000009e05077210 */ /* 0x004fe20007f7e0ff */
[----:B------:R-:W-:-:S03]  /*bfc0*/  ULDC.64 UR4, c[0x0][0x5c8] ;  /* 0x0001720000047ab9 */ /* 0x000fc60000000a00 */
[----:B------:R-:W-:Y:S01]  /*bfd0*/  LEA R7, P5, R156, R7, 0x7 ;  /* 0x000000079c077211 */ /* 0x000fe200078a38ff */
[----:B------:R-:W-:-:S03]  /*bfe0*/  IMAD.X R0, R6, 0x1, R161, P3 ;  /* 0x0000000106007824 */ /* 0x000fc600018e06a1 */
[----:B------:R-:W-:Y:S02]  /*bff0*/  IADD3 R8, P3, R7, UR4, RZ ;  /* 0x0000000407087c10 */ /* 0x000fe4000ff7e0ff */
[----:B------:R-:W-:-:S04]  /*c000*/  LEA.HI.X R0, R156, R0, R157, 0x7, P5 ;  /* 0x000000009c007211 */ /* 0x000fc800028f3c9d */
[----:B------:R-:W-:-:S05]  /*c010*/  IADD3.X R9, R0, UR5, RZ, P3, !PT ;  /* 0x0000000500097c10 */ /* 0x000fca0009ffe4ff */
[----:B------:R3:W-:Y:S02]  /*c020*/  STG.E.U8 desc[UR12][R8.64+0x8], R13 ;  /* 0x0000080d08007986 */ /* 0x0007e4000c10110c */
.L_x_30:
[----:B------:R-:W-:Y:S05]  /*c030*/  BSYNC B0 ;  /* 0x0000000000007941 */ /* 0x000fea0003800000 */
.L_x_29:
[----:B------:R-:W-:Y:S01]  /*c040*/  ISETP.LT.OR P3, PT, R3, 0xa, !P2 ;  /* 0x0000000a0300780c */ /* 0x000fe20005761670 */
[----:B------:R-:W-:Y:S01]  /*c050*/  FMUL R63, R63, R2 ;  /* 0x000000023f3f7220 */ /* 0x000fe20000400000 */
[----:B------:R-:W-:Y:S04]  /*c060*/  BSSY B0, `(.L_x_31) ;  /* 0x000000b000007945 */ /* 0x000fe80003800000 */
[----:B------:R-:W-:-:S07]  /*c070*/  F2FP.SATFINITE.E4M3.F32.PACK_AB_MERGE_C R63, RZ, R63, RZ ;  /* 0x0000003fff3f723e */ /* 0x000fce00048070ff */
[----:B------:R-:W-:Y:S05]  /*c080*/  @P3 BRA `(.L_x_32) ;  /* 0x0000000000203947 */ /* 0x000fea0003800000 */
[----:B--2---:R-:W-:Y:S01]  /*c090*/  IADD3 R7, P3, R5, R158, RZ ;  /* 0x0000009e05077210 */ /* 0x004fe20007f7e0ff */
[----:B------:R-:W-:-:S03]  /*c0a0*/  ULDC.64 UR4, c[0x0][0x5c8] ;  /* 0x0001720000047ab9 */ /* 0x000fc60000000a00 */
[----:B------:R-:W-:Y:S01]  /*c0b0*/  LEA R7, P5, R156, R7, 0x7 ;  /* 0x000000079c077211 */ /* 0x000fe200078a38ff */
[----:B------:R-:W-:-:S03]  /*c0c0*/  IMAD.X R0, R6, 0x1, R161, P3 ;  /* 0x0000000106007824 */ /* 0x000fc600018e06a1 */
[----:B---3--:R-:W-:Y:S02]  /*c0d0*/  IADD3 R8, P3, R7, UR4, RZ ;  /* 0x0000000407087c10 */ /* 0x008fe4000ff7e0ff */
[----:B------:R-:W-:-:S04]  /*c0e0*/  LEA.HI.X R0, R156, R0, R157, 0x7, P5 ;  /* 0x000000009c007211 */ /* 0x000fc800028f3c9d */
[----:B------:R-:W-:-:S05]  /*c0f0*/  IADD3.X R9, R0, UR5, RZ, P3, !PT ;  /* 0x0000000500097c10 */ /* 0x000fca0009ffe4ff */
[----:B------:R4:W-:Y:S02]  /*c100*/  STG.E.U8 desc[UR12][R8.64+0x9], R63 ;  /* 0x0000093f08007986 */ /* 0x0009e4000c10110c */
.L_x_32:
[----:B------:R-:W-:Y:S05]  /*c110*/  BSYNC B0 ;  /* 0x0000000000007941 */ /* 0x000fea0003800000 */
.L_x_31:
[----:B--234-:R-:W-:Y:S01]  /*c120*/  @!P4 LEA R9, P6, R156, R158, 0x7 ;  /* 0x0000009e9c09c211 */ /* 0x01cfe200078c38ff */
[-C--:B------:R-:W-:Y:S01]  /*c130*/  FMUL R64, R64, R2.reuse ;  /* 0x0000000240407220 */ /* 0x080fe20000400000 */
[----:B------:R-:W-:Y:S01]  /*c140*/  ISETP.LT.OR P5, PT, R3, 0x19, !P0 ;  /* 0x000000190300780c */ /* 0x000fe200047a1670 */
[-C--:B------:R-:W-:Y:S01]  /*c150*/  FMUL R65, R65, R2.reuse ;  /* 0x0000000241417220 */ /* 0x080fe20000400000 */
[----:B------:R-:W-:Y:S01]  /*c160*/  @!P4 LEA.HI.X R0, R156, R161, R157, 0x7, P6 ;  /* 0x000000a19c00c211 */ /* 0x000fe200030f3c9d */
[----:B------:R-:W-:Y:S01]  /*c170*/  FMUL R66, R66, R2 ;  /* 0x0000000242427220 */ /* 0x000fe20000400000 */
[----:B-1----:R-:W-:Y:S01]  /*c180*/  @!P4 IADD3 R8, P6, R9, R14, RZ ;  /* 0x0000000e0908c210 */ /* 0x002fe20007fde0ff */
        /* <DEDUP_REMOVED lines=24> */
.L_x_34:
[----:B------:R-:W-:Y:S05]  /*c310*/  BSYNC B0 ;  /* 0x0000000000007941 */ /* 0x000fea0003800000 */
.L_x_33:
        /* <DEDUP_REMOVED lines=13> */
.L_x_36:
[----:B------:R-:W-:Y:S05]  /*c3f0*/  BSYNC B0 ;  /* 0x0000000000007941 */ /* 0x000fea0003800000 */
.L_x_35:
        /* <DEDUP_REMOVED lines=31> */
.L_x_38:
[----:B------:R-:W-:Y:S05]  /*c5f0*/  BSYNC B0 ;  /* 0x0000000000007941 */ /* 0x000fea0003800000 */
.L_x_37:
        /* <DEDUP_REMOVED lines=13> */
.L_x_40:
[----:B------:R-:W-:Y:S05]  /*c6d0*/  BSYNC B0 ;  /* 0x0000000000007941 */ /* 0x000fea0003800000 */
.L_x_39:
        /* <DEDUP_REMOVED lines=31> */
.L_x_42:
[----:B------:R-:W-:Y:S05]  /*c8d0*/  BSYNC B0 ;  /* 0x0000000000007941 */ /* 0x000fea0003800000 */
.L_x_41:
        /* <DEDUP_REMOVED lines=13> */
.L_x_44:
[----:B------:R-:W-:Y:S05]  /*c9b0*/  BSYNC B0 ;  /* 0x0000000000007941 */ /* 0x000fea0003800000 */
.L_x_43:
        /* <DEDUP_REMOVED lines=31> */
.L_x_46:
[----:B------:R-:W-:Y:S05]  /*cbb0*/  BSYNC B0 ;  /* 0x0000000000007941 */ /* 0x000fea0003800000 */
.L_x_45:
        /* <DEDUP_REMOVED lines=13> */
.L_x_48:
[----:B------:R-:W-:Y:S05]  /*cc90*/  BSYNC B0 ;  /* 0x0000000000007941 */ /* 0x000fea0003800000 */
.L_x_47:
[----:B--234-:R-:W-:Y:S01]  /*cca0*/  @!P4 LEA R9, P5, R156, R158, 0x7 ;  /* 0x0000009e9c09c211 */ /* 0x01cfe200078a38ff */
[-C--:B------:R-:W-:Y:S01]  /*ccb0*/  FMUL R80, R80, R2.reuse ;  /* 0x0000000250507220 */ /* 0x080fe20000400000 */
[----:B------:R-:W-:Y:S01]  /*ccc0*/  ISETP.LT.OR P3, PT, R3, 0x39, !P0 ;  /* 0x000000390300780c */ /* 0x000fe20004761670 */
[----:B------:R-:W-:Y:S01]  /*ccd0*/  FMUL R81, R81, R2 ;  /* 0x0000000251517220 */ /* 0x000fe20000400000 */
[----:B-1----:R-:W-:Y:S01]  /*cce0*/  @!P4 IADD3 R8, P6, R9, R14, RZ ;  /* 0x0000000e0908c210 */ /* 0x002fe20007fde0ff */
[----:B------:R-:W-:Y:S01]  /*ccf0*/  FMUL R82, R82, R2 ;  /* 0x0000000252527220 */ /* 0x000fe20000400000 */
[C---:B------:R-:W-:Y:S01]  /*cd00*/  @!P4 LEA.HI.X R0, R156.reuse, R161, R157, 0x7, P5 ;  /* 0x000000a19c00c211 */ /* 0x040fe200028f3c9d */
[----:B------:R-:W-:Y:S01]  /*cd10*/  BSSY B0, `(.L_x_49) ;  /* 0x0000018000007945 */ /* 0x000fe20003800000 */
[----:B------:R-:W-:Y:S02]  /*cd20*/  @!P1 LEA R11, P5, R156, R158, 0x7 ;  /* 0x0000009e9c0b9211 */ /* 0x000fe400078a38ff */
[----:B------:R-:W-:Y:S01]  /*cd30*/  ISETP.LT.OR P0, PT, R3, 0x3a, !P0 ;  /* 0x0000003a0300780c */ /* 0x000fe20004701670 */
[----:B------:R-:W-:Y:S01]  /*cd40*/  @!P4 IMAD.X R9, R0, 0x1, R15, P6 ;  /* 0x000000010009c824 */ /* 0x000fe200030e060f */
[----:B0-----:R-:W-:-:S02]  /*cd50*/  @!P1 IADD3 R10, P6, R11, R16, RZ ;  /* 0x000000100b0a9210 */ /* 0x001fc40007fde0ff */
[----:B------:R-:W-:Y:S01]  /*cd60*/  @!P1 LEA.HI.X R0, R156, R161, R157, 0x7, P5 ;  /* 0x000000a19c009211 */ /* 0x000fe200028f3c9d */
[----:B------:R-:W0:Y:S01]  /*cd70*/  @!P3 LDC.64 R18, c[0x0][0x5c8] ;  /* 0x00017200ff12bb82 */ /* 0x000e220000000a00 */
[----:B------:R-:W-:Y:S02]  /*cd80*/  F2FP.SATFINITE.E4M3.F32.PACK_AB_MERGE_C R7, RZ, R80, RZ ;  /* 0x00000050ff07723e */ /* 0x000fe400048070ff */
[----:B------:R-:W-:Y:S01]  /*cd90*/  F2FP.SATFINITE.E4M3.F32.PACK_AB_MERGE_C R81, RZ, R81, RZ ;  /* 0x00000051ff51723e */ /* 0x000fe200048070ff */
[----:B------:R-:W-:Y:S01]  /*cda0*/  @!P1 IMAD.X R11, R0, 0x1, R17, P6 ;  /* 0x00000001000b9824 */ /* 0x000fe200030e0611 */
[----:B------:R-:W-:Y:S01]  /*cdb0*/  ISETP.LT.OR P5, PT, R3, 0x31, !P2 ;  /* 0x000000310300780c */ /* 0x000fe200057a1670 */
[----:B------:R1:W-:Y:S01]  /*cdc0*/  @!P4 STG.E.U8 desc[UR12][R8.64+0x30], R7 ;  /* 0x000030070800c986 */ /* 0x0003e2000c10110c */
[----:B------:R-:W-:Y:S01]  /*cdd0*/  F2FP.SATFINITE.E4M3.F32.PACK_AB_MERGE_C R13, RZ, R82, RZ ;  /* 0x00000052ff0d723e */ /* 0x000fe200048070ff */
[----:B------:R-:W2:Y:S02]  /*cde0*/  @!P0 LDC.64 R20, c[0x0][0x5c8] ;  /* 0x00017200ff148b82 */ /* 0x000ea40000000a00 */
[----:B------:R1:W-:Y:S08]  /*cdf0*/  @!P1 STG.E.U8 desc[UR12][R10.64+0x31], R81 ;  /* 0x000031510a009986 */ /* 0x0003f0000c10110c */
        /* <DEDUP_REMOVED lines=9> */
.L_x_50:
[----:B------:R-:W-:Y:S05]  /*ce90*/  BSYNC B0 ;  /* 0x0000000000007941 */ /* 0x000fea0003800000 */
.L_x_49:
[----:B------:R-:W-:Y:S01]  /*cea0*/  ISETP.LT.OR P4, PT, R3, 0x32, !P2 ;  /* 0x000000320300780c */ /* 0x000fe20005781670 */
[----:B------:R-:W-:Y:S01]  /*ceb0*/  FMUL R83, R83, R2 ;  /* 0x0000000253537220 */ /* 0x000fe20000400000 */
[----:B------:R-:W-:Y:S01]  /*cec0*/  BSSY B0, `(.L_x_51) ;  /* 0x000000c000007945 */ /* 0x000fe20003800000 */
[----:B------:R-:W-:-:S03]  /*ced0*/  ISETP.GE.AND P1, PT, R4, 0xc1, PT ;  /* 0x000000c10400780c */ /* 0x000fc60003f26270 */
[----:B------:R-:W-:-:S07]  /*cee0*/  F2FP.SATFINITE.E4M3.F32.PACK_AB_MERGE_C R83, RZ, R83, RZ ;  /* 0x00000053ff53723e */ /* 0x000fce00048070ff */
[----:B------:R-:W-:Y:S05]  /*cef0*/  @P4 BRA `(.L_x_52) ;  /* 0x0000000000204947 */ /* 0x000fea0003800000 */
[----:B-1----:R-:W-:Y:S01]  /*cf00*/  IADD3 R7, P4, R5, R158, RZ ;  /* 0x0000009e05077210 */ /* 0x002fe20007f9e0ff */
[----:B------:R-:W-:-:S03]  /*cf10*/  ULDC.64 UR4, c[0x0][0x5c8] ;  /* 0x0001720000047ab9 */ /* 0x000fc60000000a00 */
[----:B------:R-:W-:Y:S01]  /*cf20*/  LEA R7, P5, R156, R7, 0x7 ;  /* 0x000000079c077211 */ /* 0x000fe200078a38ff */
[----:B------:R-:W-:-:S03]  /*cf30*/  IMAD.X R0, R6, 0x1, R161, P4 ;  /* 0x0000000106007824 */ /* 0x000fc600020e06a1 */
[----:B---3--:R-:W-:Y:S02]  /*cf40*/  IADD3 R8, P4, R7, UR4, RZ ;  /* 0x0000000407087c10 */ /* 0x008fe4000ff9e0ff */
[----:B------:R-:W-:-:S04]  /*cf50*/  LEA.HI.X R0, R156, R0, R157, 0x7, P5 ;  /* 0x000000009c007211 */ /* 0x000fc800028f3c9d */
[----:B------:R-:W-:-:S05]  /*cf60*/  IADD3.X R9, R0, UR5, RZ, P4, !PT ;  /* 0x0000000500097c10 */ /* 0x000fca000a7fe4ff */
[----:B------:R4:W-:Y:S02]  /*cf70*/  STG.E.U8 desc[UR12][R8.64+0x31], R83 ;  /* 0x0000315308007986 */ /* 0x0009e4000c10110c */
.L_x_52:
[----:B------:R-:W-:Y:S05]  /*cf80*/  BSYNC B0 ;  /* 0x0000000000007941 */ /* 0x000fea0003800000 */
.L_x_51:
[----:B-1-34-:R-:W-:Y:S01]  /*cf90*/  @!P3 LEA R9, P6, R156, R158, 0x7 ;  /* 0x0000009e9c09b211 */ /* 0x01afe200078c38ff */
[-C--:B------:R-:W-:Y:S01]  /*cfa0*/  FMUL R84, R84, R2.reuse ;  /* 0x0000000254547220 */ /* 0x080fe20000400000 */
[----:B------:R-:W-:Y:S01]  /*cfb0*/  ISETP.LT.OR P5, PT, R3, 0x1, !P1 ;  /* 0x000000010300780c */ /* 0x000fe20004fa1670 */
[-C--:B------:R-:W-:Y:S01]  /*cfc0*/  FMUL R85, R85, R2.reuse ;  /* 0x0000000255557220 */ /* 0x080fe20000400000 */
[----:B------:R-:W-:Y:S01]  /*cfd0*/  @!P3 LEA.HI.X R0, R156, R161, R157, 0x7, P6 ;  /* 0x000000a19c00b211 */ /* 0x000fe200030f3c9d */
[----:B------:R-:W-:Y:S01]  /*cfe0*/  FMUL R86, R86, R2 ;  /* 0x0000000256567220 */ /* 0x000fe20000400000 */
[----:B0-----:R-:W-:Y:S01]  /*cff0*/  @!P3 IADD3 R8, P6, R9, R18, RZ ;  /* 0x000000120908b210 */ /* 0x001fe20007fde0ff */
[----:B------:R-:W-:Y:S01]  /*d000*/  BSSY B0, `(.L_x_53) ;  /* 0x0000018000007945 */ /* 0x000fe20003800000 */
[----:B------:R-:W-:Y:S02]  /*d010*/  F2FP.SATFINITE.E4M3.F32.PACK_AB_MERGE_C R7, RZ, R84, RZ ;  /* 0x00000054ff07723e */ /* 0x000fe400048070ff */
[----:B------:R-:W-:Y:S01]  /*d020*/  ISETP.LT.OR P4, PT, R3, 0x2, !P1 ;  /* 0x000000020300780c */ /* 0x000fe20004f81670 */
[----:B------:R-:W-:Y:S01]  /*d030*/  @!P3 IMAD.X R9, R0, 0x1, R19, P6 ;  /* 0x000000010009b824 */ /* 0x000fe200030e0613 */
[----:B------:R-:W-:-:S02]  /*d040*/  @!P0 LEA R11, P6, R156, R158, 0x7 ;  /* 0x0000009e9c0b8211 */ /* 0x000fc400078c38ff */
[----:B------:R-:W-:Y:S01]  /*d050*/  F2FP.SATFINITE.E4M3.F32.PACK_AB_MERGE_C R85, RZ, R85, RZ ;  /* 0x00000055ff55723e */ /* 0x000fe200048070ff */
[----:B------:R-:W0:Y:S01]  /*d060*/  @!P5 LDC.64 R14, c[0x0][0x5c8] ;  /* 0x00017200ff0edb82 */ /* 0x000e220000000a00 */
[----:B------:R1:W-:Y:S01]  /*d070*/  @!P3 STG.E.U8 desc[UR12][R8.64+0x38], R7 ;  /* 0x000038070800b986 */ /* 0x0003e2000c10110c */
[----:B--2---:R-:W-:Y:S02]  /*d080*/  @!P0 IADD3 R10, P3, R11, R20, RZ ;  /* 0x000000140b0a8210 */ /* 0x004fe40007f7e0ff */
[----:B------:R-:W-:Y:S02]  /*d090*/  @!P0 LEA.HI.X R0, R156, R161, R157, 0x7, P6 ;  /* 0x000000a19c008211 */ /* 0x000fe400030f3c9d */
[----:B------:R-:W-:Y:S02]  /*d0a0*/  ISETP.LT.OR P6, PT, R3, 0x39, !P2 ;  /* 0x000000390300780c */ /* 0x000fe400057c1670 */
[----:B------:R-:W2:Y:S01]  /*d0b0*/  @!P4 LDC.64 R16, c[0x0][0x5c8] ;  /* 0x00017200ff10cb82 */ /* 0x000ea20000000a00 */
[----:B------:R-:W-:Y:S01]  /*d0c0*/  @!P0 IMAD.X R11, R0, 0x1, R21, P3 ;  /* 0x00000001000b8824 */ /* 0x000fe200018e0615 */
[----:B------:R-:W-:-:S04]  /*d0d0*/  F2FP.SATFINITE.E4M3.F32.PACK_AB_MERGE_C R13, RZ, R86, RZ ;  /* 0x00000056ff0d723e */ /* 0x000fc800048070ff */
        /* <DEDUP_REMOVED lines=10> */
.L_x_54:
[----:B------:R-:W-:Y:S05]  /*d180*/  BSYNC B0 ;  /* 0x0000000000007941 */ /* 0x000fea0003800000 */
.L_x_53:
[----:B------:R-:W-:Y:S01]  /*d190*/  ISETP.LT.OR P2, PT, R3, 0x3a, !P2 ;  /* 0x0000003a0300780c */ /* 0x000fe20005741670 */
[----:B------:R-:W-:Y:S01]  /*d1a0*/  FMUL R87, R87, R2 ;  /* 0x0000000257577220 */ /* 0x000fe20000400000 */
[----:B------:R-:W-:Y:S01]  /*d1b0*/  BSSY B0, `(.L_x_55) ;  /* 0x000000c000007945 */ /* 0x000fe20003800000 */
[----:B------:R-:W-:-:S03]  /*d1c0*/  ISETP.LT.OR P3, PT, R3, 0x9, !P1 ;  /* 0x000000090300780c */ /* 0x000fc60004f61670 */
        /* <DEDUP_REMOVED lines=10> */
.L_x_56:
[----:B------:R-:W-:Y:S05]  /*d270*/  BSYNC B0 ;  /* 0x0000000000007941 */ /* 0x000fea0003800000 */
.L_x_55:
[--C-:B-1-34-:R-:W-:Y:S01]  /*d280*/  @!P5 IMAD.MOV.U32 R8, RZ, RZ, R158.reuse ;  /* 0x000000ffff08d224 */ /* 0x11afe200078e009e */
[----:B------:R-:W-:Y:S01]  /*d290*/  ISETP.LT.OR P2, PT, R3, 0xa, !P1 ;  /* 0x0000000a0300780c */ /* 0x000fe20004f41670 */
[----:B------:R-:W-:Y:S02]  /*d2a0*/  @!P5 IMAD.MOV.U32 R9, RZ, RZ, R161 ;  /* 0x000000ffff09d224 */ /* 0x000fe400078e00a1 */
[-C--:B------:R-:W-:Y:S01]  /*d2b0*/  FMUL R24, R24, R2.reuse ;  /* 0x0000000218187220 */ /* 0x080fe20000400000 */
[----:B------:R-:W-:Y:S02]  /*d2c0*/  @!P4 IMAD.MOV.U32 R10, RZ, RZ, R158 ;  /* 0x000000ffff0ac224 */ /* 0x000fe400078e009e */
[----:B------:R-:W-:Y:S01]  /*d2d0*/  FMUL R25, R25, R2 ;  /* 0x0000000219197220 */ /* 0x000fe20000400000 */
[----:B------:R-:W-:Y:S01]  /*d2e0*/  @!P5 IMAD.WIDE.U32 R8, R156, 0xc0, R8 ;  /* 0x000000c09c08d825 */ /* 0x000fe200078e0008 */
[----:B------:R-:W1:Y:S01]  /*d2f0*/  @!P3 LDC.64 R18, c[0x0][0x5c8] ;  /* 0x00017200ff12bb82 */ /* 0x000e620000000a00 */
[----:B------:R-:W-:-:S02]  /*d300*/  F2FP.SATFINITE.E4M3.F32.PACK_AB_MERGE_C R7, RZ, R24, RZ ;  /* 0x00000018ff07723e */ /* 0x000fc400048070ff */
[----:B------:R-:W-:Y:S01]  /*d310*/  FMUL R26, R26, R2 ;  /* 0x000000021a1a7220 */ /* 0x000fe20000400000 */
[----:B------:R-:W-:Y:S01]  /*d320*/  @!P4 IMAD.MOV.U32 R11, RZ, RZ, R161 ;  /* 0x000000ffff0bc224 */ /* 0x000fe200078e00a1 */
[----:B0-----:R-:W-:Y:S01]  /*d330*/  @!P5 IADD3 R8, P6, R8, R14, RZ ;  /* 0x0000000e0808d210 */ /* 0x001fe20007fde0ff */
[----:B------:R-:W-:Y:S01]  /*d340*/  @!P5 IMAD R0, R157, 0xc0, RZ ;  /* 0x000000c09d00d824 */ /* 0x000fe200078e02ff */
[----:B------:R-:W-:Y:S01]  /*d350*/  F2FP.SATFINITE.E4M3.F32.PACK_AB_MERGE_C R25, RZ, R25, RZ ;  /* 0x00000019ff19723e */ /* 0x000fe200048070ff */
[----:B------:R-:W-:Y:S01]  /*d360*/  @!P4 IMAD.WIDE.U32 R10, R156, 0xc0, R10 ;  /* 0x000000c09c0ac825 */ /* 0x000fe200078e000a */
[----:B------:R-:W0:Y:S01]  /*d370*/  @!P2 LDC.64 R20, c[0x0][0x5c8] ;  /* 0x00017200ff14ab82 */ /* 0x000e220000000a00 */
[----:B------:R-:W-:Y:S01]  /*d380*/  ISETP.GE.AND P0, PT, R4, 0xc9, PT ;  /* 0x000000c90400780c */ /* 0x000fe20003f06270 */
[----:B------:R-:W-:Y:S01]  /*d390*/  BSSY B0, `(.L_x_57) ;  /* 0x0000012000007945 */ /* 0x000fe20003800000 */
[----:B------:R-:W-:Y:S01]  /*d3a0*/  @!P5 IADD3.X R9, R15, R9, R0, P6, !PT ;  /* 0x000000090f09d210 */ /* 0x000fe200037fe400 */
[----:B------:R-:W-:Y:S01]  /*d3b0*/  @!P4 IMAD R0, R157, 0xc0, RZ ;  /* 0x000000c09d00c824 */ /* 0x000fe200078e02ff */
[----:B--2---:R-:W-:-:S02]  /*d3c0*/  @!P4 IADD3 R10, P6, R10, R16, RZ ;  /* 0x000000100a0ac210 */ /* 0x004fc40007fde0ff */
[----:B------:R-:W-:Y:S01]  /*d3d0*/  F2FP.SATFINITE.E4M3.F32.PACK_AB_MERGE_C R13, RZ, R26, RZ ;  /* 0x0000001aff0d723e */ /* 0x000fe200048070ff */
[----:B------:R2:W-:Y:S01]  /*d3e0*/  @!P5 STG.E.U8 desc[UR12][R8.64], R7 ;  /* 0x000000070800d986 */ /* 0x0005e2000c10110c */
[----:B------:R-:W-:Y:S02]  /*d3f0*/  @!P4 IADD3.X R11, R17, R11, R0, P6, !PT ;  /* 0x0000000b110bc210 */ /* 0x000fe400037fe400 */
[----:B------:R-:W-:-:S03]  /*d400*/  ISETP.LT.OR P5, PT, R3, 0x1, !P0 ;  /* 0x000000010300780c */ /* 0x000fc600047a1670 */
[----:B------:R2:W-:Y:S10]  /*d410*/  @!P4 STG.E.U8 desc[UR12][R10.64+0x1], R25 ;  /* 0x000001190a00c986 */ /* 0x0005f4000c10110c */
[----:B------:R-:W-:Y:S05]  /*d420*/  @P5 BRA `(.L_x_58) ;  /* 0x0000000000205947 */ /* 0x000fea0003800000 */
[----:B--2---:R-:W-:Y:S01]  /*d430*/  IADD3 R8, P4, R5, R158, RZ ;  /* 0x0000009e05087210 */ /* 0x004fe20007f9e0ff */
[----:B------:R-:W-:Y:S01]  /*d440*/  ULDC.64 UR4, c[0x0][0x5c8] ;  /* 0x0001720000047ab9 */ /* 0x000fe20000000a00 */
[----:B------:R-:W-:-:S03]  /*d450*/  IMAD R7, R157, 0xc0, RZ ;  /* 0x000000c09d077824 */ /* 0x000fc600078e02ff */
[----:B------:R-:W-:Y:S02]  /*d460*/  IMAD.X R9, R6, 0x1, R161, P4 ;  /* 0x0000000106097824 */ /* 0x000fe400020e06a1 */
[----:B------:R-:W-:-:S03]  /*d470*/  IMAD.WIDE.U32 R8, R156, 0xc0, R8 ;  /* 0x000000c09c087825 */ /* 0x000fc600078e0008 */
[----:B------:R-:W-:-:S04]  /*d480*/  IADD3 R8, P4, R8, UR4, RZ ;  /* 0x0000000408087c10 */ /* 0x000fc8000ff9e0ff */
[----:B------:R-:W-:-:S05]  /*d490*/  IADD3.X R9, R7, UR5, R9, P4, !PT ;  /* 0x0000000507097c10 */ /* 0x000fca000a7fe409 */
[----:B------:R3:W-:Y:S04]  /*d4a0*/  STG.E.U8 desc[UR12][R8.64], R13 ;  /* 0x0000000d08007986 */ /* 0x0007e8000c10110c */
.L_x_58:
[----:B------:R-:W-:Y:S05]  /*d4b0*/  BSYNC B0 ;  /* 0x0000000000007941 */ /* 0x000fea0003800000 */
.L_x_57:
[----:B------:R-:W-:Y:S01]  /*d4c0*/  ISETP.LT.OR P6, PT, R3, 0x2, !P0 ;  /* 0x000000020300780c */ /* 0x000fe200047c1670 */
[----:B------:R-:W-:Y:S01]  /*d4d0*/  FMUL R27, R27, R2 ;  /* 0x000000021b1b7220 */ /* 0x000fe20000400000 */
[----:B--23--:R-:W-:Y:S01]  /*d4e0*/  @!P3 IMAD.MOV.U32 R8, RZ, RZ, R158 ;  /* 0x000000ffff08b224 */ /* 0x00cfe200078e009e */
[----:B------:R-:W-:Y:S01]  /*d4f0*/  BSSY B0, `(.L_x_59) ;  /* 0x000000f000007945 */ /* 0x000fe20003800000 */
[----:B------:R-:W-:Y:S01]  /*d500*/  @!P3 IMAD.MOV.U32 R9, RZ, RZ, R161 ;  /* 0x000000ffff09b224 */ /* 0x000fe200078e00a1 */
[C---:B------:R-:W-:Y:S02]  /*d510*/  ISETP.LT.OR P5, PT, R3.reuse, 0x11, !P1 ;  /* 0x000000110300780c */ /* 0x040fe40004fa1670 */
[----:B------:R-:W-:Y:S01]  /*d520*/  ISETP.LT.OR P4, PT, R3, 0x12, !P1 ;  /* 0x000000120300780c */ /* 0x000fe20004f81670 */
[----:B------:R-:W-:Y:S01]  /*d530*/  @!P3 IMAD.WIDE.U32 R10, R156, 0xc0, R8 ;  /* 0x000000c09c0ab825 */ /* 0x000fe200078e0008 */
[----:B------:R-:W-:-:S04]  /*d540*/  F2FP.SATFINITE.E4M3.F32.PACK_AB_MERGE_C R27, RZ, R27, RZ ;  /* 0x0000001bff1b723e */ /* 0x000fc800048070ff */
[----:B------:R-:W-:Y:S07]  /*d550*/  @P6 BRA `(.L_x_60) ;  /* 0x0000000000206947 */ /* 0x000fee0003800000 */
[----:B------:R-:W-:Y:S01]  /*d560*/  IADD3 R8, P6, R5, R158, RZ ;  /* 0x0000009e05087210 */ /* 0x000fe20007fde0ff */
[----:B------:R-:W-:Y:S01]  /*d570*/  ULDC.64 UR4, c[0x0][0x5c8] ;  /* 0x0001720000047ab9 */ /* 0x000fe20000000a00 */
[----:B------:R-:W-:-:S03]  /*d580*/  IMAD R7, R157, 0xc0, RZ ;  /* 0x000000c09d077824 */ /* 0x000fc600078e02ff */
[----:B------:R-:W-:Y:S02]  /*d590*/  IMAD.X R9, R6, 0x1, R161, P6 ;  /* 0x0000000106097824 */ /* 0x000fe400030e06a1 */
[----:B------:R-:W-:-:S03]  /*d5a0*/  IMAD.WIDE.U32 R8, R156, 0xc0, R8 ;  /* 0x000000c09c087825 */ /* 0x000fc600078e0008 */
[----:B------:R-:W-:-:S04]  /*d5b0*/  IADD3 R8, P6, R8, UR4, RZ ;  /* 0x0000000408087c10 */ /* 0x000fc8000ffde0ff */
[----:B------:R-:W-:-:S05]  /*d5c0*/  IADD3.X R9, R7, UR5, R9, P6, !PT ;  /* 0x0000000507097c10 */ /* 0x000fca000b7fe409 */
[----:B------:R2:W-:Y:S04]  /*d5d0*/  STG.E.U8 desc[UR12][R8.64+0x1], R27 ;  /* 0x0000011b08007986 */ /* 0x0005e8000c10110c */
.L_x_60:
[----:B------:R-:W-:Y:S05]  /*d5e0*/  BSYNC B0 ;  /* 0x0000000000007941 */ /* 0x000fea0003800000 */
.L_x_59:
[----:B------:R-:W-:Y:S01]  /*d5f0*/  @!P2 IMAD.MOV.U32 R12, RZ, RZ, R158 ;  /* 0x000000ffff0ca224 */ /* 0x000fe200078e009e */
[----:B-12---:R-:W-:Y:S01]  /*d600*/  @!P3 IADD3 R8, P6, R10, R18, RZ ;  /* 0x000000120a08b210 */ /* 0x006fe20007fde0ff */
[----:B------:R-:W-:Y:S02]  /*d610*/  @!P2 IMAD.MOV.U32 R13, RZ, RZ, R161 ;  /* 0x000000ffff0da224 */ /* 0x000fe400078e00a1 */
[-C--:B------:R-:W-:Y:S01]  /*d620*/  FMUL R28, R28, R2.reuse ;  /* 0x000000021c1c7220 */ /* 0x080fe20000400000 */
[----:B------:R-:W-:Y:S02]  /*d630*/  @!P3 IMAD R0, R157, 0xc0, RZ ;  /* 0x000000c09d00b824 */ /* 0x000fe400078e02ff */
[----:B------:R-:W-:Y:S01]  /*d640*/  FMUL R29, R29, R2 ;  /* 0x000000021d1d7220 */ /* 0x000fe20000400000 */
[----:B------:R-:W-:Y:S01]  /*d650*/  @!P2 IMAD.WIDE.U32 R12, R156, 0xc0, R12 ;  /* 0x000000c09c0ca825 */ /* 0x000fe200078e000c */
[----:B------:R-:W1:Y:S01]  /*d660*/  @!P5 LDC.64 R14, c[0x0][0x5c8] ;  /* 0x00017200ff0edb82 */ /* 0x000e620000000a00 */
[----:B------:R-:W-:-:S02]  /*d670*/  F2FP.SATFINITE.E4M3.F32.PACK_AB_MERGE_C R7, RZ, R28, RZ ;  /* 0x0000001cff07723e */ /* 0x000fc400048070ff */
[----:B------:R-:W-:Y:S01]  /*d680*/  FMUL R30, R30, R2 ;  /* 0x000000021e1e7220 */ /* 0x000fe20000400000 */
[----:B------:R-:W-:Y:S01]  /*d690*/  @!P3 IADD3.X R9, R19, R11, R0, P6, !PT ;  /* 0x0000000b1309b210 */ /* 0x000fe200037fe400 */
[----:B------:R-:W-:Y:S01]  /*d6a0*/  @!P2 IMAD R0, R157, 0xc0, RZ ;  /* 0x000000c09d00a824 */ /* 0x000fe200078e02ff */
[----:B0-----:R-:W-:Y:S01]  /*d6b0*/  @!P2 IADD3 R10, P6, R12, R20, RZ ;  /* 0x000000140c0aa210 */ /* 0x001fe20007fde0ff */
[----:B------:R-:W-:Y:S01]  /*d6c0*/  BSSY B0, `(.L_x_61) ;  /* 0x0000011000007945 */ /* 0x000fe20003800000 */
[----:B------:R-:W-:Y:S01]  /*d6d0*/  F2FP.SATFINITE.E4M3.F32.PACK_AB_MERGE_C R29, RZ, R29, RZ ;  /* 0x0000001dff1d723e */ /* 0x000fe200048070ff */
[----:B------:R0:W-:Y:S01]  /*d6e0*/  @!P3 STG.E.U8 desc[UR12][R8.64+0x8], R7 ;  /* 0x000008070800b986 */ /* 0x0001e2000c10110c */
[----:B------:R-:W-:Y:S01]  /*d6f0*/  @!P2 IADD3.X R11, R21, R13, R0, P6, !PT ;  /* 0x0000000d150ba210 */ /* 0x000fe200037fe400 */
[----:B------:R-:W2:Y:S01]  /*d700*/  @!P4 LDC.64 R16, c[0x0][0x5c8] ;  /* 0x00017200ff10cb82 */ /* 0x000ea20000000a00 */
[----:B------:R-:W-:Y:S02]  /*d710*/  ISETP.LT.OR P3, PT, R3, 0x9, !P0 ;  /* 0x000000090300780c */ /* 0x000fe40004761670 */
[----:B------:R-:W-:Y:S01]  /*d720*/  F2FP.SATFINITE.E4M3.F32.PACK_AB_MERGE_C R13, RZ, R30, RZ ;  /* 0x0000001eff0d723e */ /* 0x000fe200048070ff */
[----:B------:R0:W-:Y:S10]  /*d730*/  @!P2 STG.E.U8 desc[UR12][R10.64+0x9], R29 ;  /* 0x0000091d0a00a986 */ /* 0x0001f4000c10110c */
[----:B------:R-:W-:Y:S05]  /*d740*/  @P3 BRA `(.L_x_62) ;  /* 0x0000000000203947 */ /* 0x000fea0003800000 */
[----:B0-----:R-:W-:Y:S01]  /*d750*/  IADD3 R8, P2, R5, R158, RZ ;  /* 0x0000009e05087210 */ /* 0x001fe20007f5e0ff */
[----:B------:R-:W-:Y:S01]  /*d760*/  ULDC.64 UR4, c[0x0][0x5c8] ;  /* 0x0001720000047ab9 */ /* 0x000fe20000000a00 */
[----:B------:R-:W-:-:S03]  /*d770*/  IMAD R7, R157, 0xc0, RZ ;  /* 0x000000c09d077824 */ /* 0x000fc600078e02ff */
[----:B------:R-:W-:Y:S02]  /*d780*/  IMAD.X R9, R6, 0x1, R161, P2 ;  /* 0x0000000106097824 */ /* 0x000fe400010e06a1 */
[----:B------:R-:W-:-:S03]  /*d790*/  IMAD.WIDE.U32 R8, R156, 0xc0, R8 ;  /* 0x000000c09c087825 */ /* 0x000fc600078e0008 */
[----:B------:R-:W-:-:S04]  /*d7a0*/  IADD3 R8, P2, R8, UR4, RZ ;  /* 0x0000000408087c10 */ /* 0x000fc8000ff5e0ff */
[----:B------:R-:W-:-:S05]  /*d7b0*/  IADD3.X R9, R7, UR5, R9, P2, !PT ;  /* 0x0000000507097c10 */ /* 0x000fca00097fe409 */
[----:B------:R3:W-:Y:S04]  /*d7c0*/  STG.E.U8 desc[UR12][R8.64+0x8], R13 ;  /* 0x0000080d08007986 */ /* 0x0007e8000c10110c */
.L_x_62:
[----:B------:R-:W-:Y:S05]  /*d7d0*/  BSYNC B0 ;  /* 0x0000000000007941 */ /* 0x000fea0003800000 */
.L_x_61:
[----:B------:R-:W-:Y:S01]  /*d7e0*/  ISETP.LT.OR P6, PT, R3, 0xa, !P0 ;  /* 0x0000000a0300780c */ /* 0x000fe200047c1670 */
[----:B------:R-:W-:Y:S01]  /*d7f0*/  FMUL R31, R31, R2 ;  /* 0x000000021f1f7220 */ /* 0x000fe20000400000 */
[----:B0--3--:R-:W-:Y:S01]  /*d800*/  @!P5 IMAD.MOV.U32 R8, RZ, RZ, R158 ;  /* 0x000000ffff08d224 */ /* 0x009fe200078e009e */
        /* <DEDUP_REMOVED lines=15> */
.L_x_64:
[----:B------:R-:W-:Y:S05]  /*d900*/  BSYNC B0 ;  /* 0x0000000000007941 */ /* 0x000fea0003800000 */
.L_x_63:
[----:B------:R-:W-:Y:S01]  /*d910*/  @!P4 IMAD.MOV.U32 R12, RZ, RZ, R158 ;  /* 0x000000ffff0cc224 */ /* 0x000fe200078e009e */
[----:B01----:R-:W-:Y:S01]  /*d920*/  @!P5 IADD3 R8, P6, R10, R14, RZ ;  /* 0x0000000e0a08d210 */ /* 0x003fe20007fde0ff */
[----:B------:R-:W-:Y:S02]  /*d930*/  @!P4 IMAD.MOV.U32 R13, RZ, RZ, R161 ;  /* 0x000000ffff0dc224 */ /* 0x000fe400078e00a1 */
[-C--:B------:R-:W-:Y:S01]  /*d940*/  FMUL R32, R32, R2.reuse ;  /* 0x0000000220207220 */ /* 0x080fe20000400000 */
[----:B------:R-:W-:Y:S02]  /*d950*/  @!P5 IMAD R0, R157, 0xc0, RZ ;  /* 0x000000c09d00d824 */ /* 0x000fe400078e02ff */
[----:B------:R-:W-:Y:S01]  /*d960*/  FMUL R33, R33, R2 ;  /* 0x0000000221217220 */ /* 0x000fe20000400000 */
[----:B------:R-:W-:Y:S01]  /*d970*/  @!P4 IMAD.WIDE.U32 R12, R156, 0xc0, R12 ;  /* 0x000000c09c0cc825 */ /* 0x000fe200078e000c */
[----:B------:R-:W0:Y:S01]  /*d980*/  @!P3 LDC.64 R18, c[0x0][0x5c8] ;  /* 0x00017200ff12bb82 */ /* 0x000e220000000a00 */
[----:B------:R-:W-:-:S02]  /*d990*/  F2FP.SATFINITE.E4M3.F32.PACK_AB_MERGE_C R7, RZ, R32, RZ ;  /* 0x00000020ff07723e */ /* 0x000fc400048070ff */
[----:B------:R-:W-:Y:S01]  /*d9a0*/  FMUL R34, R34, R2 ;  /* 0x0000000222227220 */ /* 0x000fe20000400000 */
[----:B------:R-:W-:Y:S01]  /*d9b0*/  @!P5 IADD3.X R9, R15, R11, R0, P6, !PT ;  /* 0x0000000b0f09d210 */ /* 0x000fe200037fe400 */
[----:B------:R-:W-:Y:S01]  /*d9c0*/  @!P4 IMAD R0, R157, 0xc0, RZ ;  /* 0x000000c09d00c824 */ /* 0x000fe200078e02ff */
[----:B--2---:R-:W-:Y:S01]  /*d9d0*/  @!P4 IADD3 R10, P6, R12, R16, RZ ;  /* 0x000000100c0ac210 */ /* 0x004fe20007fde0ff */
        /* <DEDUP_REMOVED lines=9> */
[----:B-1----:R-:W-:Y:S01]  /*da70*/  IADD3 R8, P4, R5, R158, RZ ;  /* 0x0000009e05087210 */ /* 0x002fe20007f9e0ff */
[----:B------:R-:W-:Y:S01]  /*da80*/  ULDC.64 UR4, c[0x0][0x5c8] ;  /* 0x0001720000047ab9 */ /* 0x000fe20000000a00 */
[----:B------:R-:W-:-:S03]  /*da90*/  IMAD R7, R157, 0xc0, RZ ;  /* 0x000000c09d077824 */ /* 0x000fc600078e02ff */
[----:B------:R-:W-:Y:S02]  /*daa0*/  IMAD.X R9, R6, 0x1, R161, P4 ;  /* 0x0000000106097824 */ /* 0x000fe400020e06a1 */
[----:B------:R-:W-:-:S03]  /*dab0*/  IMAD.WIDE.U32 R8, R156, 0xc0, R8 ;  /* 0x000000c09c087825 */ /* 0x000fc600078e0008 */
[----:B------:R-:W-:-:S04]  /*dac0*/  IADD3 R8, P4, R8, UR4, RZ ;  /* 0x0000000408087c10 */ /* 0x000fc8000ff9e0ff */
[----:B------:R-:W-:-:S05]  /*dad0*/  IADD3.X R9, R7, UR5, R9, P4, !PT ;  /* 0x0000000507097c10 */ /* 0x000fca000a7fe409 */
[----:B------:R3:W-:Y:S04]  /*dae0*/  STG.E.U8 desc[UR12][R8.64+0x10], R13 ;  /* 0x0000100d08007986 */ /* 0x0007e8000c10110c */
.L_x_66:
[----:B------:R-:W-:Y:S05]  /*daf0*/  BSYNC B0 ;  /* 0x0000000000007941 */ /* 0x000fea0003800000 */
.L_x_65:
[----:B------:R-:W-:Y:S01]  /*db00*/  ISETP.LT.OR P6, PT, R3, 0x12, !P0 ;  /* 0x000000120300780c */ /* 0x000fe200047c1670 */
[----:B------:R-:W-:Y:S01]  /*db10*/  FMUL R35, R35, R2 ;  /* 0x0000000223237220 */ /* 0x000fe20000400000 */
[----:B-1-3--:R-:W-:Y:S01]  /*db20*/  @!P3 IMAD.MOV.U32 R8, RZ, RZ, R158 ;  /* 0x000000ffff08b224 */ /* 0x00afe200078e009e */
        /* <DEDUP_REMOVED lines=15> */
.L_x_68:
[----:B------:R-:W-:Y:S05]  /*dc20*/  BSYNC B0 ;  /* 0x0000000000007941 */ /* 0x000fea0003800000 */
.L_x_67:
        /* <DEDUP_REMOVED lines=30> */
.L_x_70:
[----:B------:R-:W-:Y:S05]  /*de10*/  BSYNC B0 ;  /* 0x0000000000007941 */ /* 0x000fea0003800000 */
.L_x_69:
        /* <DEDUP_REMOVED lines=18> */
.L_x_72:
[----:B------:R-:W-:Y:S05]  /*df40*/  BSYNC B0 ;  /* 0x0000000000007941 */ /* 0x000fea0003800000 */
.L_x_71:
[----:B------:R-:W-:Y:S01]  /*df50*/  @!P5 IMAD R0, R157, 0xc0, RZ ;  /* 0x000000c09d00d824 */ /* 0x000fe200078e02ff */
[----:B01----:R-:W-:Y:S01]  /*df60*/  @!P5 IADD3 R8, P6, R10, R14, RZ ;  /* 0x0000000e0a08d210 */ /* 0x003fe20007fde0ff */
[----:B------:R-:W-:Y:S02]  /*df70*/  @!P4 IMAD.MOV.U32 R10, RZ, RZ, R158 ;  /* 0x000000ffff0ac224 */ /* 0x000fe400078e009e */
[-C--:B------:R-:W-:Y:S01]  /*df80*/  FMUL R40, R40, R2.reuse ;  /* 0x0000000228287220 */ /* 0x080fe20000400000 */
[----:B------:R-:W-:Y:S01]  /*df90*/  FMUL R41, R41, R2 ;  /* 0x0000000229297220 */ /* 0x000fe20000400000 */
[----:B------:R-:W-:Y:S01]  /*dfa0*/  @!P5 IADD3.X R9, R15, R11, R0, P6, !PT ;  /* 0x0000000b0f09d210 */ /* 0x000fe200037fe400 */
[----:B------:R-:W-:Y:S01]  /*dfb0*/  @!P4 IMAD.MOV.U32 R11, RZ, RZ, R161 ;  /* 0x000000ffff0bc224 */ /* 0x000fe200078e00a1 */
[----:B------:R-:W0:Y:S01]  /*dfc0*/  @!P3 LDC.64 R18, c[0x0][0x5c8] ;  /* 0x00017200ff12bb82 */ /* 0x000e220000000a00 */
[----:B------:R-:W-:Y:S01]  /*dfd0*/  @!P4 IMAD R0, R157, 0xc0, RZ ;  /* 0x000000c09d00c824 */ /* 0x000fe200078e02ff */
[----:B------:R-:W-:Y:S01]  /*dfe0*/  F2FP.SATFINITE.E4M3.F32.PACK_AB_MERGE_C R7, RZ, R40, RZ ;  /* 0x00000028ff07723e */ /* 0x000fe200048070ff */
[----:B------:R-:W-:Y:S01]  /*dff0*/  @!P4 IMAD.WIDE.U32 R10, R156, 0xc0, R10 ;  /* 0x000000c09c0ac825 */ /* 0x000fe200078e000a */
[----:B------:R-:W-:-:S03]  /*e000*/  F2FP.SATFINITE.E4M3.F32.PACK_AB_MERGE_C R41, RZ, R41, RZ ;  /* 0x00000029ff29723e */ /* 0x000fc600048070ff */
[----:B------:R-:W-:Y:S01]  /*e010*/  FMUL R42, R42, R2 ;  /* 0x000000022a2a7220 */ /* 0x000fe20000400000 */
[----:B------:R-:W-:Y:S01]  /*e020*/  BSSY B0, `(.L_x_73) ;  /* 0x0000014000007945 */ /* 0x000fe20003800000 */
[----:B------:R1:W-:Y:S01]  /*e030*/  @!P5 STG.E.U8 desc[UR12][R8.64+0x20], R7 ;  /* 0x000020070800d986 */ /* 0x0003e2000c10110c */
[----:B--2---:R-:W-:Y:S01]  /*e040*/  @!P4 IADD3 R10, P6, R10, R16, RZ ;  /* 0x000000100a0ac210 */ /* 0x004fe20007fde0ff */
[----:B------:R-:W2:Y:S01]  /*e050*/  @!P2 LDC.64 R20, c[0x0][0x5c8] ;  /* 0x00017200ff14ab82 */ /* 0x000ea20000000a00 */
[----:B------:R-:W-:Y:S02]  /*e060*/  ISETP.LT.OR P5, PT, R3, 0x21, !P0 ;  /* 0x000000210300780c */ /* 0x000fe400047a1670 */
[----:B------:R-:W-:Y:S02]  /*e070*/  @!P4 IADD3.X R11, R17, R11, R0, P6, !PT ;  /* 0x0000000b110bc210 */ /* 0x000fe400037fe400 */
[----:B------:R-:W-:-:S03]  /*e080*/  F2FP.SATFINITE.E4M3.F32.PACK_AB_MERGE_C R15, RZ, R42, RZ ;  /* 0x0000002aff0f723e */ /* 0x000fc600048070ff */
[----:B------:R3:W-:Y:S01]  /*e090*/  @!P4 STG.E.U8 desc[UR12][R10.64+0x21], R41 ;  /* 0x000021290a00c986 */ /* 0x0007e2000c10110c */
[----:B-1----:R-:W-:Y:S02]  /*e0a0*/  @!P3 IMAD.MOV.U32 R8, RZ, RZ, R158 ;  /* 0x000000ffff08b224 */ /* 0x002fe400078e009e */
[----:B------:R-:W-:Y:S02]  /*e0b0*/  @!P3 IMAD.MOV.U32 R9, RZ, RZ, R161 ;  /* 0x000000ffff09b224 */ /* 0x000fe400078e00a1 */
[----:B------:R-:W-:Y:S01]  /*e0c0*/  @!P3 IMAD.WIDE.U32 R12, R156, 0xc0, R8 ;  /* 0x000000c09c0cb825 */ /* 0x000fe200078e0008 */
[----:B------:R-:W-:Y:S06]  /*e0d0*/  @P5 BRA `(.L_x_74) ;  /* 0x0000000000205947 */ /* 0x000fec0003800000 */
        /* <DEDUP_REMOVED lines=8> */
.L_x_74:
[----:B------:R-:W-:Y:S05]  /*e160*/  BSYNC B0 ;  /* 0x0000000000007941 */ /* 0x000fea0003800000 */
.L_x_73:
[----:B------:R-:W-:Y:S01]  /*e170*/  ISETP.LT.OR P5, PT, R3, 0x22, !P0 ;  /* 0x000000220300780c */ /* 0x000fe200047a1670 */
[-C--:B------:R-:W-:Y:S01]  /*e180*/  FMUL R43, R43, R2.reuse ;  /* 0x000000022b2b7220 */ /* 0x080fe20000400000 */
[----:B------:R-:W-:Y:S01]  /*e190*/  BSSY B0, `(.L_x_75) ;  /* 0x000000f000007945 */ /* 0x000fe20003800000 */
[----:B------:R-:W-:Y:S01]  /*e1a0*/  ISETP.LT.OR P6, PT, R3, 0x31, !P1 ;  /* 0x000000310300780c */ /* 0x000fe20004fc1670 */
[----:B------:R-:W-:Y:S01]  /*e1b0*/  FMUL R44, R44, R2 ;  /* 0x000000022c2c7220 */ /* 0x000fe20000400000 */
[----:B0--3--:R-:W-:Y:S01]  /*e1c0*/  @!P3 IADD3 R10, P4, R12, R18, RZ ;  /* 0x000000120c0ab210 */ /* 0x009fe20007f9e0ff */
[----:B------:R-:W-:Y:S01]  /*e1d0*/  @!P3 IMAD R0, R157, 0xc0, RZ ;  /* 0x000000c09d00b824 */ /* 0x000fe200078e02ff */
[----:B------:R-:W-:-:S06]  /*e1e0*/  F2FP.SATFINITE.E4M3.F32.PACK_AB_MERGE_C R43, RZ, R43, RZ ;  /* 0x0000002bff2b723e */ /* 0x000fcc00048070ff */
        /* <DEDUP_REMOVED lines=9> */
.L_x_76:
[----:B------:R-:W-:Y:S05]  /*e280*/  BSYNC B0 ;  /* 0x0000000000007941 */ /* 0x000fea0003800000 */
.L_x_75:
[----:B------:R-:W-:Y:S01]  /*e290*/  @!P3 IADD3.X R11, R19, R13, R0, P4, !PT ;  /* 0x0000000d130bb210 */ /* 0x000fe200027fe400 */
[----:B01----:R-:W-:Y:S01]  /*e2a0*/  @!P2 IMAD.MOV.U32 R8, RZ, RZ, R158 ;  /* 0x000000ffff08a224 */ /* 0x003fe200078e009e */
[C---:B------:R-:W-:Y:S01]  /*e2b0*/  ISETP.LT.OR P5, PT, R3.reuse, 0x32, !P1 ;  /* 0x000000320300780c */ /* 0x040fe20004fa1670 */
[----:B------:R-:W-:Y:S01]  /*e2c0*/  @!P2 IMAD.MOV.U32 R9, RZ, RZ, R161 ;  /* 0x000000ffff09a224 */ /* 0x000fe200078e00a1 */
[C---:B------:R-:W-:Y:S01]  /*e2d0*/  ISETP.LT.OR P4, PT, R3.reuse, 0x39, !P1 ;  /* 0x000000390300780c */ /* 0x040fe20004f81670 */
[----:B------:R-:W0:Y:S01]  /*e2e0*/  @!P6 LDC.64 R12, c[0x0][0x5c8] ;  /* 0x00017200ff0ceb82 */ /* 0x000e220000000a00 */
[----:B------:R-:W-:Y:S01]  /*e2f0*/  ISETP.LT.OR P1, PT, R3, 0x3a, !P1 ;  /* 0x0000003a0300780c */ /* 0x000fe20004f21670 */
[----:B------:R-:W-:Y:S01]  /*e300*/  @!P2 IMAD.WIDE.U32 R8, R156, 0xc0, R8 ;  /* 0x000000c09c08a825 */ /* 0x000fe200078e0008 */
[----:B------:R-:W-:-:S03]  /*e310*/  F2FP.SATFINITE.E4M3.F32.PACK_AB_MERGE_C R7, RZ, R44, RZ ;  /* 0x0000002cff07723e */ /* 0x000fc600048070ff */
[-C--:B------:R-:W-:Y:S01]  /*e320*/  FMUL R45, R45, R2.reuse ;  /* 0x000000022d2d7220 */ /* 0x080fe20000400000 */
[----:B------:R-:W-:Y:S01]  /*e330*/  FMUL R46, R46, R2 ;  /* 0x000000022e2e7220 */ /* 0x000fe20000400000 */
[----:B------:R-:W-:Y:S01]  /*e340*/  @!P2 IMAD R0, R157, 0xc0, RZ ;  /* 0x000000c09d00a824 */ /* 0x000fe200078e02ff */
[----:B------:R-:W-:Y:S01]  /*e350*/  BSSY B0, `(.L_x_77) ;  /* 0x000001c000007945 */ /* 0x000fe20003800000 */
[----:B------:R1:W-:Y:S01]  /*e360*/  @!P3 STG.E.U8 desc[UR12][R10.64+0x28], R7 ;  /* 0x000028070a00b986 */ /* 0x0003e2000c10110c */
[----:B--2---:R-:W-:Y:S01]  /*e370*/  @!P2 IADD3 R8, P3, R8, R20, RZ ;  /* 0x000000140808a210 */ /* 0x004fe20007f7e0ff */
[----:B------:R-:W2:Y:S01]  /*e380*/  @!P5 LDC.64 R18, c[0x0][0x5c8] ;  /* 0x00017200ff12db82 */ /* 0x000ea20000000a00 */
[----:B------:R-:W-:Y:S02]  /*e390*/  F2FP.SATFINITE.E4M3.F32.PACK_AB_MERGE_C R45, RZ, R45, RZ ;  /* 0x0000002dff2d723e */ /* 0x000fe400048070ff */
[----:B------:R-:W-:Y:S01]  /*e3a0*/  @!P2 IADD3.X R9, R21, R9, R0, P3, !PT ;  /* 0x000000091509a210 */ /* 0x000fe20001ffe400 */
[----:B------:R-:W-:Y:S01]  /*e3b0*/  @!P6 IMAD R0, R157, 0xc0, RZ ;  /* 0x000000c09d00e824 */ /* 0x000fe200078e02ff */
[----:B------:R-:W-:-:S03]  /*e3c0*/  ISETP.LT.OR P3, PT, R3, 0x29, !P0 ;  /* 0x000000290300780c */ /* 0x000fc60004761670 */
[----:B------:R-:W3:Y:S01]  /*e3d0*/  @!P4 LDC.64 R22, c[0x0][0x5c8] ;  /* 0x00017200ff16cb82 */ /* 0x000ee20000000a00 */
[----:B------:R4:W-:Y:S01]  /*e3e0*/  @!P2 STG.E.U8 desc[UR12][R8.64+0x29], R45 ;  /* 0x0000292d0800a986 */ /* 0x0009e2000c10110c */
[----:B-1----:R-:W-:Y:S01]  /*e3f0*/  @!P6 IMAD.MOV.U32 R10, RZ, RZ, R158 ;  /* 0x000000ffff0ae224 */ /* 0x002fe200078e009e */
[----:B------:R-:W-:Y:S01]  /*e400*/  F2FP.SATFINITE.E4M3.F32.PACK_AB_MERGE_C R7, RZ, R46, RZ ;  /* 0x0000002eff07723e */ /* 0x000fe200048070ff */
[----:B------:R-:W-:-:S04]  /*e410*/  @!P6 IMAD.MOV.U32 R11, RZ, RZ, R161 ;  /* 0x000000ffff0be224 */ /* 0x000fc800078e00a1 */
[----:B------:R-:W1:Y:S01]  /*e420*/  @!P1 LDC.64 R24, c[0x0][0x5c8] ;  /* 0x00017200ff189b82 */ /* 0x000e620000000a00 */
[----:B------:R-:W-:-:S04]  /*e430*/  @!P6 IMAD.WIDE.U32 R10, R156, 0xc0, R10 ;  /* 0x000000c09c0ae825 */ /* 0x000fc800078e000a */
[----:B----4-:R-:W-:Y:S01]  /*e440*/  @!P5 IMAD.MOV.U32 R8, RZ, RZ, R158 ;  /* 0x000000ffff08d224 */ /* 0x010fe200078e009e */
[----:B0-----:R-:W-:Y:S01]  /*e450*/  @!P6 IADD3 R12, P2, R10, R12, RZ ;  /* 0x0000000c0a0ce210 */ /* 0x001fe20007f5e0ff */
[----:B------:R-:W-:Y:S02]  /*e460*/  @!P5 IMAD.MOV.U32 R9, RZ, RZ, R161 ;  /* 0x000000ffff09d224 */ /* 0x000fe400078e00a1 */
[----:B------:R-:W-:Y:S01]  /*e470*/  @!P5 IMAD.WIDE.U32 R14, R156, 0xc0, R8 ;  /* 0x000000c09c0ed825 */ /* 0x000fe200078e0008 */
[----:B------:R-:W-:Y:S09]  /*e480*/  @P3 BRA `(.L_x_78) ;  /* 0x0000000000203947 */ /* 0x000ff20003800000 */
        /* <DEDUP_REMOVED lines=8> */
.L_x_78:
[----:B------:R-:W-:Y:S05]  /*e510*/  BSYNC B0 ;  /* 0x0000000000007941 */ /* 0x000fea0003800000 */
.L_x_77:
[----:B------:R-:W-:Y:S01]  /*e520*/  ISETP.LT.OR P3, PT, R3, 0x2a, !P0 ;  /* 0x0000002a0300780c */ /* 0x000fe20004761670 */
[-C--:B------:R-:W-:Y:S01]  /*e530*/  FMUL R48, R48, R2.reuse ;  /* 0x0000000230307220 */ /* 0x080fe20000400000 */
[-C--:B------:R-:W-:Y:S01]  /*e540*/  FMUL R47, R47, R2.reuse ;  /* 0x000000022f2f7220 */ /* 0x080fe20000400000 */
[----:B------:R-:W-:Y:S01]  /*e550*/  BSSY B0, `(.L_x_79) ;  /* 0x0000010000007945 */ /* 0x000fe20003800000 */
[----:B------:R-:W-:Y:S01]  /*e560*/  @!P6 IADD3.X R13, R13, R11, R0, P2, !PT ;  /* 0x0000000b0d0de210 */ /* 0x000fe200017fe400 */
[----:B------:R-:W-:Y:S01]  /*e570*/  FMUL R49, R49, R2 ;  /* 0x0000000231317220 */ /* 0x000fe20000400000 */
[----:B--2---:R-:W-:Y:S01]  /*e580*/  @!P5 IADD3 R10, P2, R14, R18, RZ ;  /* 0x000000120e0ad210 */ /* 0x004fe20007f5e0ff */
[----:B------:R-:W-:Y:S01]  /*e590*/  @!P5 IMAD R0, R157, 0xc0, RZ ;  /* 0x000000c09d00d824 */ /* 0x000fe200078e02ff */
[----:B0-----:R-:W-:Y:S02]  /*e5a0*/  F2FP.SATFINITE.E4M3.F32.PACK_AB_MERGE_C R7, RZ, R48, RZ ;  /* 0x00000030ff07723e */ /* 0x001fe400048070ff */
[----:B------:R-:W-:-:S03]  /*e5b0*/  F2FP.SATFINITE.E4M3.F32.PACK_AB_MERGE_C R47, RZ, R47, RZ ;  /* 0x0000002fff2f723e */ /* 0x000fc600048070ff */
        /* <DEDUP_REMOVED lines=9> */
.L_x_80:
[----:B------:R-:W-:Y:S05]  /*e650*/  BSYNC B0 ;  /* 0x0000000000007941 */ /* 0x000fea0003800000 */
.L_x_79:
[----:B------:R2:W-:Y:S01]  /*e660*/  @!P6 STG.E.U8 desc[UR12][R12.64+0x30], R7 ;  /* 0x000030070c00e986 */ /* 0x0005e2000c10110c */
[----:B------:R-:W-:Y:S01]  /*e670*/  ISETP.LT.OR P6, PT, R3, 0x31, !P0 ;  /* 0x000000310300780c */ /* 0x000fe200047c1670 */
[----:B------:R-:W-:Y:S01]  /*e680*/  FMUL R50, R50, R2 ;  /* 0x0000000232327220 */ /* 0x000fe20000400000 */
[----:B------:R-:W-:Y:S01]  /*e690*/  @!P5 IADD3.X R11, R19, R15, R0, P2, !PT ;  /* 0x0000000f130bd210 */ /* 0x000fe200017fe400 */
[----:B0-----:R-:W-:Y:S01]  /*e6a0*/  @!P4 IMAD.MOV.U32 R8, RZ, RZ, R158 ;  /* 0x000000ffff08c224 */ /* 0x001fe200078e009e */
[----:B------:R-:W-:Y:S01]  /*e6b0*/  F2FP.SATFINITE.E4M3.F32.PACK_AB_MERGE_C R49, RZ, R49, RZ ;  /* 0x00000031ff31723e */ /* 0x000fe200048070ff */
[----:B------:R-:W-:Y:S01]  /*e6c0*/  @!P4 IMAD.MOV.U32 R9, RZ, RZ, R161 ;  /* 0x000000ffff09c224 */ /* 0x000fe200078e00a1 */
[----:B------:R-:W-:Y:S01]  /*e6d0*/  BSSY B0, `(.L_x_81) ;  /* 0x0000013000007945 */ /* 0x000fe20003800000 */
[C---:B------:R-:W-:Y:S02]  /*e6e0*/  ISETP.LT.OR P3, PT, R3.reuse, 0x32, !P0 ;  /* 0x000000320300780c */ /* 0x040fe40004761670 */
[----:B------:R0:W-:Y:S01]  /*e6f0*/  @!P5 STG.E.U8 desc[UR12][R10.64+0x31], R49 ;  /* 0x000031310a00d986 */ /* 0x0001e2000c10110c */
[C---:B------:R-:W-:Y:S01]  /*e700*/  ISETP.LT.OR P2, PT, R3.reuse, 0x39, !P0 ;  /* 0x000000390300780c */ /* 0x040fe20004741670 */
[----:B--2---:R-:W-:Y:S01]  /*e710*/  @!P4 IMAD.WIDE.U32 R12, R156, 0xc0, R8 ;  /* 0x000000c09c0cc825 */ /* 0x004fe200078e0008 */
[----:B------:R-:W-:-:S02]  /*e720*/  ISETP.LT.OR P0, PT, R3, 0x3a, !P0 ;  /* 0x0000003a0300780c */ /* 0x000fc40004701670 */
[----:B------:R-:W-:Y:S01]  /*e730*/  F2FP.SATFINITE.E4M3.F32.PACK_AB_MERGE_C R3, RZ, R50, RZ ;  /* 0x00000032ff03723e */ /* 0x000fe200048070ff */
[----:B0-----:R-:W-:Y:S02]  /*e740*/  @!P1 IMAD.MOV.U32 R10, RZ, RZ, R158 ;  /* 0x000000ffff0a9224 */ /* 0x001fe400078e009e */
        /* <DEDUP_REMOVED lines=11> */
.L_x_82:
[----:B------:R-:W-:Y:S05]  /*e800*/  BSYNC B0 ;  /* 0x0000000000007941 */ /* 0x000fea0003800000 */
.L_x_81:
[----:B------:R-:W-:Y:S01]  /*e810*/  FMUL R51, R51, R2 ;  /* 0x0000000233337220 */ /* 0x000fe20000400000 */
[----:B------:R-:W-:Y:S01]  /*e820*/  BSSY B0, `(.L_x_83) ;  /* 0x0000011000007945 */ /* 0x000fe20003800000 */
[----:B---3--:R-:W-:Y:S01]  /*e830*/  @!P4 IADD3 R10, P5, R12, R22, RZ ;  /* 0x000000160c0ac210 */ /* 0x008fe20007fbe0ff */
[----:B------:R-:W-:Y:S01]  /*e840*/  FMUL R52, R52, R2 ;  /* 0x0000000234347220 */ /* 0x000fe20000400000 */
[----:B-1----:R-:W-:Y:S01]  /*e850*/  @!P1 IADD3 R16, P6, R14, R24, RZ ;  /* 0x000000180e109210 */ /* 0x002fe20007fde0ff */
[----:B------:R-:W-:Y:S01]  /*e860*/  FMUL R53, R53, R2 ;  /* 0x0000000235357220 */ /* 0x000fe20000400000 */
[C---:B------:R-:W-:Y:S01]  /*e870*/  @!P4 IMAD R0, R157.reuse, 0xc0, RZ ;  /* 0x000000c09d00c824 */ /* 0x040fe200078e02ff */
[----:B------:R-:W-:Y:S01]  /*e880*/  F2FP.SATFINITE.E4M3.F32.PACK_AB_MERGE_C R51, RZ, R51, RZ ;  /* 0x00000033ff33723e */ /* 0x000fe200048070ff */
[----:B------:R-:W-:Y:S01]  /*e890*/  @!P1 IMAD R4, R157, 0xc0, RZ ;  /* 0x000000c09d049824 */ /* 0x000fe200078e02ff */
[----:B------:R-:W-:Y:S08]  /*e8a0*/  @P3 BRA `(.L_x_84) ;  /* 0x0000000000203947 */ /* 0x000ff00003800000 */
        /* <DEDUP_REMOVED lines=8> */
.L_x_84:
[----:B------:R-:W-:Y:S05]  /*e930*/  BSYNC B0 ;  /* 0x0000000000007941 */ /* 0x000fea0003800000 */
.L_x_83:
[----:B------:R-:W-:Y:S01]  /*e940*/  @!P4 IADD3.X R11, R23, R13, R0, P5, !PT ;  /* 0x0000000d170bc210 */ /* 0x000fe20002ffe400 */
[----:B------:R-:W-:Y:S01]  /*e950*/  FMUL R54, R54, R2 ;  /* 0x0000000236367220 */ /* 0x000fe20000400000 */
[----:B0-----:R-:W-:Y:S01]  /*e960*/  F2FP.SATFINITE.E4M3.F32.PACK_AB_MERGE_C R3, RZ, R52, RZ ;  /* 0x00000034ff03723e */ /* 0x001fe200048070ff */
[----:B------:R-:W-:Y:S01]  /*e970*/  BSSY B0, `(.L_x_85) ;  /* 0x000000f000007945 */ /* 0x000fe20003800000 */
[----:B------:R-:W-:Y:S02]  /*e980*/  @!P1 IADD3.X R17, R25, R15, R4, P6, !PT ;  /* 0x0000000f19119210 */ /* 0x000fe400037fe404 */
[----:B------:R-:W-:Y:S01]  /*e990*/  F2FP.SATFINITE.E4M3.F32.PACK_AB_MERGE_C R53, RZ, R53, RZ ;  /* 0x00000035ff35723e */ /* 0x000fe200048070ff */
[----:B------:R0:W-:Y:S01]  /*e9a0*/  @!P4 STG.E.U8 desc[UR12][R10.64+0x38], R3 ;  /* 0x000038030a00c986 */ /* 0x0001e2000c10110c */
[----:B------:R-:W-:-:S03]  /*e9b0*/  F2FP.SATFINITE.E4M3.F32.PACK_AB_MERGE_C R7, RZ, R54, RZ ;  /* 0x00000036ff07723e */ /* 0x000fc600048070ff */
[----:B------:R0:W-:Y:S01]  /*e9c0*/  @!P1 STG.E.U8 desc[UR12][R16.64+0x39], R53 ;  /* 0x0000393510009986 */ /* 0x0001e2000c10110c */
[----:B------:R-:W-:Y:S05]  /*e9d0*/  @P2 BRA `(.L_x_86) ;  /* 0x0000000000202947 */ /* 0x000fea0003800000 */
[----:B-1----:R-:W-:Y:S01]  /*e9e0*/  IADD3 R8, P1, R5, R158, RZ ;  /* 0x0000009e05087210 */ /* 0x002fe20007f3e0ff */
[----:B------:R-:W-:Y:S01]  /*e9f0*/  ULDC.64 UR4, c[0x0][0x5c8] ;  /* 0x0001720000047ab9 */ /* 0x000fe20000000a00 */
[----:B0-----:R-:W-:-:S03]  /*ea00*/  IMAD R3, R157, 0xc0, RZ ;  /* 0x000000c09d037824 */ /* 0x001fc600078e02ff */
[----:B------:R-:W-:Y:S02]  /*ea10*/  IMAD.X R9, R6, 0x1, R161, P1 ;  /* 0x0000000106097824 */ /* 0x000fe400008e06a1 */
[----:B------:R-:W-:-:S03]  /*ea20*/  IMAD.WIDE.U32 R8, R156, 0xc0, R8 ;  /* 0x000000c09c087825 */ /* 0x000fc600078e0008 */
[----:B------:R-:W-:-:S04]  /*ea30*/  IADD3 R8, P1, R8, UR4, RZ ;  /* 0x0000000408087c10 */ /* 0x000fc8000ff3e0ff */
[----:B------:R-:W-:-:S05]  /*ea40*/  IADD3.X R9, R3, UR5, R9, P1, !PT ;  /* 0x0000000503097c10 */ /* 0x000fca0008ffe409 */
[----:B------:R2:W-:Y:S04]  /*ea50*/  STG.E.U8 desc[UR12][R8.64+0x38], R7 ;  /* 0x0000380708007986 */ /* 0x0005e8000c10110c */
.L_x_86:
[----:B------:R-:W-:Y:S05]  /*ea60*/  BSYNC B0 ;  /* 0x0000000000007941 */ /* 0x000fea0003800000 */
.L_x_85:
[----:B------:R-:W-:Y:S05]  /*ea70*/  @P0 EXIT ;  /* 0x000000000000094d */ /* 0x000fea0003800000 */
[----:B------:R-:W-:Y:S01]  /*ea80*/  IADD3 R158, P0, R5, R158, RZ ;  /* 0x0000009e059e7210 */ /* 0x000fe20007f1e0ff */
[----:B------:R-:W-:Y:S01]  /*ea90*/  ULDC.64 UR4, c[0x0][0x5c8] ;  /* 0x0001720000047ab9 */ /* 0x000fe20000000a00 */
[----:B------:R-:W-:Y:S01]  /*eaa0*/  FMUL R55, R55, R2 ;  /* 0x0000000237377220 */ /* 0x000fe20000400000 */
[----:B------:R-:W-:Y:S02]  /*eab0*/  IMAD R157, R157, 0xc0, RZ ;  /* 0x000000c09d9d7824 */ /* 0x000fe400078e02ff */
[----:B------:R-:W-:Y:S02]  /*eac0*/  IMAD.X R159, R6, 0x1, R161, P0 ;  /* 0x00000001069f7824 */ /* 0x000fe400000e06a1 */
[----:B------:R-:W-:Y:S01]  /*ead0*/  F2FP.SATFINITE.E4M3.F32.PACK_AB_MERGE_C R55, RZ, R55, RZ ;  /* 0x00000037ff37723e */ /* 0x000fe200048070ff */
[----:B------:R-:W-:-:S03]  /*eae0*/  IMAD.WIDE.U32 R158, R156, 0xc0, R158 ;  /* 0x000000c09c9e7825 */ /* 0x000fc600078e009e */
[----:B------:R-:W-:-:S04]  /*eaf0*/  IADD3 R2, P0, R158, UR4, RZ ;  /* 0x000000049e027c10 */ /* 0x000fc8000ff1e0ff */
[----:B0-----:R-:W-:-:S05]  /*eb00*/  IADD3.X R3, R157, UR5, R159, P0, !PT ;  /* 0x000000059d037c10 */ /* 0x001fca00087fe49f */
[----:B------:R-:W-:Y:S01]  /*eb10*/  STG.E.U8 desc[UR12][R2.64+0x39], R55 ;  /* 0x0000393702007986 */ /* 0x000fe2000c10110c */
[----:B------:R-:W-:Y:S05]  /*eb20*/  EXIT ;  /* 0x000000000000794d */ /* 0x000fea0003800000 */
.L_x_10:
[----:B------:R-:W-:-:S13]  /*eb30*/  ISETP.NE.AND P0, PT, R6, RZ, PT ;  /* 0x000000ff0600720c */ /* 0x000fda0003f05270 */
[----:B------:R-:W-:Y:S05]  /*eb40*/  @P0 EXIT ;  /* 0x000000000000094d */ /* 0x000fea0003800000 */
[----:B------:R-:W-:-:S13]  /*eb50*/  ELECT P0, URZ, PT ;  /* 0x00000000003f782f */ /* 0x000fda0003800000 */
[----:B------:R-:W-:Y:S05]  /*eb60*/  @!P0 BRA `(.L_x_87) ;  /* 0x0000000400c48947 */ /* 0x000fea0003800000 */
[----:B------:R-:W-:Y:S02]  /*eb70*/  ISETP.GE.AND P0, PT, R4, 0x1, PT ;  /* 0x000000010400780c */ /* 0x000fe40003f06270 */
[----:B-----5:R-:W-:-:S04]  /*eb80*/  SHF.R.S32.HI R0, RZ, 0x1f, R9 ;  /* 0x0000001fff007819 */ /* 0x020fc80000011409 */
[----:B------:R-:W-:-:S07]  /*eb90*/  LEA.HI R0, R0, R9, RZ, 0x7 ;  /* 0x0000000900007211 */ /* 0x000fce00078f38ff */
[----:B------:R-:W-:Y:S05]  /*eba0*/  @!P0 BRA `(.L_x_87) ;  /* 0x0000000400b48947 */ /* 0x000fea0003800000 */
[----:B-1----:R-:W0:Y:S01]  /*ebb0*/  S2R R2, SR_CTAID.X ;  /* 0x0000000000027919 */ /* 0x002e220000002500 */
[----:B------:R-:W-:Y:S01]  /*ebc0*/  LOP3.LUT R0, R0, 0xffffff80, RZ, 0xc0, !PT ;  /* 0xffffff8000007812 */ /* 0x000fe200078ec0ff */
[----:B------:R-:W-:Y:S01]  /*ebd0*/  ULDC UR4, c[0x0][0x384] ;  /* 0x0000e10000047ab9 */ /* 0x000fe20000000800 */
[C---:B------:R-:W-:Y:S01]  /*ebe0*/  LOP3.LUT P0, RZ, R9.reuse, 0x1f, RZ, 0xc0, !PT ;  /* 0x0000001f09ff7812 */ /* 0x040fe2000780c0ff */
[----:B------:R-:W1:Y:S01]  /*ebf0*/  S2R R12, SR_CTAID.Y ;  /* 0x00000000000c7919 */ /* 0x000e620000002600 */
[----:B------:R-:W-:Y:S01]  /*ec00*/  ULDC UR5, c[0x0][0x388] ;  /* 0x0000e20000057ab9 */ /* 0x000fe20000000800 */
[----:B------:R-:W-:Y:S01]  /*ec10*/  IMAD.IADD R5, R9, 0x1, -R0 ;  /* 0x0000000109057824 */ /* 0x000fe200078e0a00 */
[----:B------:R-:W-:Y:S01]  /*ec20*/  LOP3.LUT R21, R8, 0x2, RZ, 0xfc, !PT ;  /* 0x0000000208157812 */ /* 0x000fe200078efcff */
[----:B------:R-:W-:Y:S02]  /*ec30*/  IMAD R0, R10, R11, RZ ;  /* 0x0000000b0a007224 */ /* 0x000fe400078e02ff */
[----:B------:R-:W-:Y:S01]  /*ec40*/  IMAD.MOV.U32 R6, RZ, RZ, 0x1 ;  /* 0x00000001ff067424 */ /* 0x000fe200078e00ff */
[C---:B------:R-:W-:Y:S01]  /*ec50*/  ISETP.NE.AND P1, PT, R5.reuse, RZ, PT ;  /* 0x000000ff0500720c */ /* 0x040fe20003f25270 */
[----:B------:R-:W-:Y:S01]  /*ec60*/  IMAD.MOV.U32 R10, RZ, RZ, RZ ;  /* 0x000000ffff0a7224 */ /* 0x000fe200078e00ff */
[----:B------:R-:W-:Y:S01]  /*ec70*/  ISETP.NE.OR P0, PT, R5, RZ, !P0 ;  /* 0x000000ff0500720c */ /* 0x000fe20004705670 */
[----:B------:R-:W-:-:S02]  /*ec80*/  IMAD.MOV.U32 R5, RZ, RZ, RZ ;  /* 0x000000ffff057224 */ /* 0x000fc400078e00ff */
[----:B------:R-:W-:Y:S02]  /*ec90*/  IMAD.MOV.U32 R7, RZ, RZ, RZ ;  /* 0x000000ffff077224 */ /* 0x000fe400078e00ff */
[----:B------:R-:W-:Y:S02]  /*eca0*/  IMAD.MOV.U32 R9, RZ, RZ, RZ ;  /* 0x000000ffff097224 */ /* 0x000fe400078e00ff */
[----:B------:R-:W-:Y:S02]  /*ecb0*/  IMAD R0, R3, R0, 0x1 ;  /* 0x0000000103007424 */ /* 0x000fe400078e0200 */
[----:B0-----:R-:W-:-:S04]  /*ecc0*/  IMAD.SHL.U32 R13, R2, 0x100, RZ ;  /* 0x00000100020d7824 */ /* 0x001fc800078e00ff */
[----:B------:R-:W-:-:S04]  /*ecd0*/  IMAD.HI.U32 R2, R13, UR4, RZ ;  /* 0x000000040d027c27 */ /* 0x000fc8000f8e00ff */
[----:B-1----:R-:W-:Y:S01]  /*ece0*/  IMAD.SHL.U32 R19, R12, 0x40, RZ ;  /* 0x000000400c137824 */ /* 0x002fe200078e00ff */
[----:B------:R-:W-:-:S07]  /*ecf0*/  SHF.R.U32.HI R2, RZ, UR5, R2 ;  /* 0x00000005ff027c19 */ /* 0x000fce0008011602 */
.L_x_91:
[----:B------:R-:W0:Y:S01]  /*ed00*/  S2R R12, SR_CgaCtaId ;  /* 0x00000000000c7919 */ /* 0x000e220000008800 */
[----:B------:R-:W-:-:S04]  /*ed10*/  MOV R11, 0x400 ;  /* 0x00000400000b7802 */ /* 0x000fc80000000f00 */
[----:B0-----:R-:W-:Y:S02]  /*ed20*/  LEA R20, R12, R11, 0x18 ;  /* 0x0000000b0c147211 */ /* 0x001fe400078ec0ff */
[----:B------:R-:W-:-:S03]  /*ed30*/  SHF.L.U32 R11, R6, 0x1f, RZ ;  /* 0x0000001f060b7819 */ /* 0x000fc600000006ff */
[----:B------:R-:W-:-:S07]  /*ed40*/  IMAD R18, R5, 0x8, R20 ;  /* 0x0000000805127824 */ /* 0x000fce00078e0214 */
.L_x_88:
[----:B0-----:R0:W1:Y:S02]  /*ed50*/  SYNCS.PHASECHK.TRANS64.TRYWAIT P2, [R18+URZ+0x37058], R11 ;  /* 0x0370580b120075a7 */ /* 0x001064000804017f */
[----:B-1----:R-:W-:Y:S05]  /*ed60*/  @!P2 NANOSLEEP.SYNCS 0x989680 ;  /* 0x009896800000a95d */ /* 0x002fea0003900000 */
[----:B------:R-:W1:Y:S02]  /*ed70*/  @!P2 SYNCS.PHASECHK.TRANS64 P2, [R18+URZ+0x37058], R11 ;  /* 0x0370580b1200a5a7 */ /* 0x000e64000804007f */
[----:B-1----:R-:W-:Y:S05]  /*ed80*/  @!P2 BRA `(.L_x_88) ;  /* 0xfffffffc00f0a947 */ /* 0x002fea000383ffff */
[----:B0-----:R-:W0:Y:S02]  /*ed90*/  @!P1 LDC R11, c[0x0][0x500] ;  /* 0x00014000ff0b9b82 */ /* 0x001e240000000800 */
[----:B0-----:R0:W-:Y:S02]  /*eda0*/  @!P1 SYNCS.ARRIVE.TRANS64 RZ, [R18+URZ+0x37000], R11 ;  /* 0x0370000b12ff99a7 */ /* 0x0011e4000800003f */
[----:B0-----:R-:W-:-:S04]  /*edb0*/  PRMT R11, R21, 0x9910, RZ ;  /* 0x00009910150b7816 */ /* 0x001fc800000000ff */
[----:B------:R-:W-:-:S13]  /*edc0*/  ISETP.NE.AND P2, PT, R11, 0x2, PT ;  /* 0x000000020b00780c */ /* 0x000fda0003f45270 */
[----:B------:R-:W-:Y:S05]  /*edd0*/  @P2 BRA `(.L_x_89) ;  /* 0x0000000000042947 */ /* 0x000fea0003800000 */
[----:B------:R-:W-:Y:S01]  /*ede0*/  BPT.TRAP 0x1 ;  /* 0x000000040000795c */ /* 0x000fe20000300000 */
.L_x_89:
[----:B------:R-:W-:Y:S05]  /*edf0*/  @P0 BRA `(.L_x_90) ;  /* 0x0000000000040947 */ /* 0x000fea0003800000 */
[----:B------:R-:W-:Y:S01]  /*ee00*/  BPT.TRAP 0x1 ;  /* 0x000000040000795c */ /* 0x000fe20000300000 */
.L_x_90:
[----:B------:R-:W0:Y:S01]  /*ee10*/  LDC R12, c[0x0][0x380] ;  /* 0x0000e000ff0c7b82 */ /* 0x000e220000000800 */
[----:B------:R-:W-:Y:S01]  /*ee20*/  R2UR UR4, R2 ;  /* 0x00000000020472ca */ /* 0x000fe200000e0000 */
[----:B------:R-:W-:Y:S01]  /*ee30*/  ULDC UR20, c[0x0][0x38c] ;  /* 0x0000e30000147ab9 */ /* 0x000fe20000000800 */
[----:B------:R-:W-:Y:S01]  /*ee40*/  R2UR UR5, R13 ;  /* 0x000000000d0572ca */ /* 0x000fe200000e0000 */
[----:B------:R-:W-:Y:S01]  /*ee50*/  UISETP.NE.AND UP0, UPT, UR20, 0x1, UPT ;  /* 0x000000011400788c */ /* 0x000fe2000bf05270 */
[----:B------:R-:W-:Y:S01]  /*ee60*/  R2UR UR18, R9 ;  /* 0x00000000091272ca */ /* 0x000fe200000e0000 */
[----:B------:R-:W-:Y:S01]  /*ee70*/  VIADD R0, R0, 0xffffffff ;  /* 0xffffffff00007836 */ /* 0x000fe20000000000 */
[----:B------:R-:W-:Y:S01]  /*ee80*/  R2UR UR9, R20 ;  /* 0x00000000140972ca */ /* 0x000fe200000e0000 */
[----:B------:R-:W1:Y:S01]  /*ee90*/  LDC.64 R14, c[0x0][0x3b8] ;  /* 0x0000ee00ff0e7b82 */ /* 0x000e620000000a00 */
[----:B------:R-:W-:Y:S01]  /*eea0*/  R2UR UR17, R18 ;  /* 0x00000000121172ca */ /* 0x000fe200000e0000 */
[----:B------:R-:W-:Y:S01]  /*eeb0*/  ULDC.64 UR24, c[0x0][0x198] ;  /* 0x0000660000187ab9 */ /* 0x000fe20000000a00 */
[----:B------:R-:W-:Y:S01]  /*eec0*/  R2UR UR16, R5 ;  /* 0x00000000051072ca */ /* 0x000fe200000e0000 */
[----:B------:R-:W-:Y:S01]  /*eed0*/  ULDC.64 UR14, c[0x0][0x3b0] ;  /* 0x0000ec00000e7ab9 */ /* 0x000fe20000000a00 */
[----:B------:R-:W-:Y:S01]  /*eee0*/  R2UR UR12, R7 ;  /* 0x00000000070c72ca */ /* 0x000fe200000e0000 */
[----:B------:R-:W-:Y:S01]  /*eef0*/  ULDC.64 UR22, c[0x0][0x3d0] ;  /* 0x0000f40000167ab9 */ /* 0x000fe20000000a00 */
[----:B------:R-:W-:Y:S01]  /*ef00*/  @UP0 ULDC.64 UR10, c[0x0][0x390] ;  /* 0x0000e400000a0ab9 */ /* 0x000fe20000000a00 */
[----:B------:R-:W1:Y:S01]  /*ef10*/  LDC.64 R16, c[0x0][0x3d8] ;  /* 0x0000f600ff107b82 */ /* 0x000e620000000a00 */
[----:B------:R-:W-:Y:S01]  /*ef20*/  R2UR UR13, R10 ;  /* 0x000000000a0d72ca */ /* 0x000fe200000e0000 */
[----:B------:R-:W-:Y:S01]  /*ef30*/  USHF.L.U32 UR18, UR18, 0x6, URZ ;  /* 0x0000000612127899 */ /* 0x000fe2000800063f */
[----:B------:R-:W-:Y:S01]  /*ef40*/  ISETP.GT.AND P5, PT, R0, 0x1, PT ;  /* 0x000000010000780c */ /* 0x000fe20003fa4270 */
[----:B------:R-:W-:Y:S01]  /*ef50*/  UMOV UR26, 0x0 ;  /* 0x00000000001a7882 */ /* 0x000fe20000000000 */
[----:B------:R-:W-:Y:S01]  /*ef60*/  UMOV UR27, 0x10000000 ;  /* 0x10000000001b7882 */ /* 0x000fe20000000000 */
[----:B------:R-:W-:Y:S01]  /*ef70*/  UIADD3 UR17, UR17, 0x37000, URZ ;  /* 0x0003700011117890 */ /* 0x000fe2000fffe03f */
[----:B0-----:R-:W-:Y:S01]  /*ef80*/  ISETP.NE.AND P2, PT, R12, 0x1, PT ;  /* 0x000000010c00780c */ /* 0x001fe20003f45270 */
[----:B------:R-:W-:-:S05]  /*ef90*/  ULEA UR16, UR16, UR9, 0xe ;  /* 0x0000000910107291 */ /* 0x000fca000f8e703f */
[----:B------:R-:W-:-:S07]  /*efa0*/  UMOV UR9, UR17 ;  /* 0x0000001100097c82 */ /* 0x000fce0008000000 */
[----:B------:R-:W-:Y:S01]  /*efb0*/  @P2 IMAD.U32 R11, RZ, RZ, UR4 ;  /* 0x00000004ff0b2e24 */ /* 0x000fe2000f8e00ff */
[----:B------:R-:W-:Y:S02]  /*efc0*/  UIADD3 UR4, UP1, UR24, 0xf0, URZ ;  /* 0x000000f018047890 */ /* 0x000fe4000ff3e03f */
[----:B------:R-:W-:Y:S02]  /*efd0*/  UIADD3 UR24, UP2, UR24, 0x1f0, URZ ;  /* 0x000001f018187890 */ /* 0x000fe4000ff5e03f */
[----:B------:R-:W-:Y:S01]  /*efe0*/  @P2 R2UR UR5, R11 ;  /* 0x000000000b0522ca */ /* 0x000fe200000e0000 */
[C---:B------:R-:W-:Y:S02]  /*eff0*/  IMAD R11, R5.reuse, 0x1000, R20 ;  /* 0x00001000050b7824 */ /* 0x040fe400078e0214 */
[----:B------:R-:W-:-:S03]  /*f000*/  VIADD R5, R5, 0x1 ;  /* 0x0000000105057836 */ /* 0x000fc60000000000 */
[----:B------:R-:W-:Y:S01]  /*f010*/  R2UR UR8, R11 ;  /* 0x000000000b0872ca */ /* 0x000fe200000e0000 */
[----:B-1----:R-:W-:Y:S01]  /*f020*/  IMAD R11, R7, R14, R16 ;  /* 0x0000000e070b7224 */ /* 0x002fe200078e0210 */
[----:B------:R-:W-:Y:S01]  /*f030*/  ISETP.NE.AND P4, PT, R5, 0xb, PT ;  /* 0x0000000b0500780c */ /* 0x000fe20003f85270 */
[----:B------:R-:W-:Y:S02]  /*f040*/  VIADD R14, R9, 0x1 ;  /* 0x00000001090e7836 */ /* 0x000fe40000000000 */
[----:B------:R-:W0:Y:S01]  /*f050*/  LDC R9, c[0x0][0x3c8] ;  /* 0x0000f200ff097b82 */ /* 0x000e220000000800 */
[----:B------:R-:W-:Y:S01]  /*f060*/  SEL R5, R5, RZ, P4 ;  /* 0x000000ff05057207 */ /* 0x000fe20002000000 */
[----:B------:R-:W-:Y:S01]  /*f070*/  UIADD3 UR6, -UR5, URZ, URZ ;  /* 0x0000003f05067290 */ /* 0x000fe2000fffe13f */
[----:B------:R-:W-:Y:S01]  /*f080*/  ISETP.NE.AND P2, PT, R14, R3, PT ;  /* 0x000000030e00720c */ /* 0x000fe20003f45270 */
[----:B------:R-:W-:-:S04]  /*f090*/  UMOV UR21, UR5 ;  /* 0x0000000500157c82 */ /* 0x000fc80008000000 */
[----:B------:R-:W-:Y:S01]  /*f0a0*/  IMAD R16, R12, UR6, R13 ;  /* 0x000000060c107c24 */ /* 0x000fe2000f8e020d */
[----:B------:R-:W-:Y:S01]  /*f0b0*/  UIMAD.WIDE.U32 UR6, UR5, UR10, URZ ;  /* 0x0000000a050672a5 */ /* 0x000fe2000f8e003f */
[----:B------:R-:W-:Y:S01]  /*f0c0*/  IMAD R12, R10, R15, R17 ;  /* 0x0000000f0a0c7224 */ /* 0x000fe200078e0211 */
[----:B------:R-:W-:Y:S02]  /*f0d0*/  UIADD3 UR8, UR8, 0x2c000, URZ ;  /* 0x0002c00008087890 */ /* 0x000fe4000fffe03f */
[----:B------:R-:W-:Y:S01]  /*f0e0*/  @UP0 USHF.R.U32.HI UR21, URZ, UR11, UR7 ;  /* 0x0000000b3f150299 */ /* 0x000fe20008011607 */
[----:B------:R-:W-:Y:S01]  /*f0f0*/  R2UR UR19, R16 ;  /* 0x00000000101372ca */ /* 0x000fe200000e0000 */
[----:B------:R-:W-:Y:S01]  /*f100*/  UMOV UR10, UR18 ;  /* 0x00000012000a7c82 */ /* 0x000fe20008000000 */
[----:B------:R-:W-:Y:S01]  /*f110*/  PRMT R11, R11, 0x40, R12 ;  /* 0x000000400b0b7816 */ /* 0x000fe2000000000c */
[----:B------:R-:W-:Y:S01]  /*f120*/  VIADD R12, R7, 0x1 ;  /* 0x00000001070c7836 */ /* 0x000fe20000000000 */
[----:B------:R-:W-:Y:S01]  /*f130*/  UIADD3 UR6, -UR21, URZ, URZ ;  /* 0x0000003f15067290 */ /* 0x000fe2000fffe13f */
[----:B------:R-:W-:Y:S01]  /*f140*/  @P2 IMAD.MOV R12, RZ, RZ, R7 ;  /* 0x000000ffff0c2224 */ /* 0x000fe200078e0207 */
[----:B------:R-:W-:Y:S01]  /*f150*/  R2UR UR7, R11 ;  /* 0x000000000b0772ca */ /* 0x000fe200000e0000 */
[----:B------:R-:W-:Y:S01]  /*f160*/  VIADD R11, R10, 0x1 ;  /* 0x000000010a0b7836 */ /* 0x000fe20000000000 */
[----:B------:R-:W-:Y:S01]  /*f170*/  UIMAD UR20, UR20, UR6, UR5 ;  /* 0x00000006141472a4 */ /* 0x000fe2000f8e0205 */
[----:B------:R-:W-:Y:S01]  /*f180*/  R2UR UR11, R19 ;  /* 0x00000000130b72ca */ /* 0x000fe200000e0000 */
[----:B------:R-:W-:Y:S01]  /*f190*/  UIADD3.X UR5, URZ, UR25, URZ, UP1, !UPT ;  /* 0x000000193f057290 */ /* 0x000fe20008ffe43f */
[----:B0-----:R-:W-:Y:S01]  /*f1a0*/  ISETP.NE.AND P3, PT, R12, R9, PT ;  /* 0x000000090c00720c */ /* 0x001fe20003f65270 */
[----:B------:R-:W-:Y:S01]  /*f1b0*/  UIMAD UR20, UR20, UR15, UR23 ;  /* 0x0000000f141472a4 */ /* 0x000fe2000f8e0217 */
[----:B------:R-:W-:Y:S01]  /*f1c0*/  SEL R7, RZ, 0x1, P4 ;  /* 0x00000001ff077807 */ /* 0x000fe20002000000 */
[----:B------:R-:W-:Y:S01]  /*f1d0*/  UIMAD UR19, UR19, UR14, UR22 ;  /* 0x0000000e131372a4 */ /* 0x000fe2000f8e0216 */
[----:B------:R-:W-:Y:S01]  /*f1e0*/  SEL R9, R14, RZ, P2 ;  /* 0x000000ff0e097207 */ /* 0x000fe20001000000 */
[----:B------:R-:W-:Y:S01]  /*f1f0*/  UIADD3.X UR25, URZ, UR25, URZ, UP2, !UPT ;  /* 0x000000193f197290 */ /* 0x000fe200097fe43f */
[----:B------:R-:W-:-:S02]  /*f200*/  LOP3.LUT R6, R6, R7, RZ, 0x3c, !PT ;  /* 0x0000000706067212 */ /* 0x000fc400078e3cff */
[----:B------:R-:W-:Y:S01]  /*f210*/  UPRMT UR6, UR7, 0x5410, URZ ;  /* 0x0000541007067896 */ /* 0x000fe2000800003f */
[----:B------:R-:W-:-:S04]  /*f220*/  SEL R7, R12, RZ, P3 ;  /* 0x000000ff0c077207 */ /* 0x000fc80001800000 */
[----:B------:R-:W-:-:S04]  /*f230*/  @P3 IMAD.MOV R11, RZ, RZ, R10 ;  /* 0x000000ffff0b3224 */ /* 0x000fc800078e020a */
[----:B------:R0:W-:Y:S01]  /*f240*/  UTMALDG.4D.IM2COL [UR16], [UR4], UR6 ;  /* 0x00000010040073b4 */ /* 0x0001e20008058006 */
[----:B------:R-:W-:Y:S01]  /*f250*/  IMAD.MOV.U32 R10, RZ, RZ, R11 ;  /* 0x000000ffff0a7224 */ /* 0x000fe200078e000b */
[----:B------:R0:W-:Y:S02]  /*f260*/  UTMALDG.4D [UR8], [UR24], desc[UR26] ;  /* 0x00001a08180075b4 */ /* 0x0001e40008019000 */
[----:B0-----:R-:W-:Y:S05]  /*f270*/  @P5 BRA `(.L_x_91) ;  /* 0xfffffff800a05947 */ /* 0x001fea000383ffff */
.L_x_87:
[----:B------:R-:W-:Y:S01]  /*f280*/  ISETP.GE.U32.AND P2, PT, R4, 0xb, PT ;  /* 0x0000000b0400780c */ /* 0x000fe20003f46070 */
[----:B------:R-:W-:Y:S05]  /*f290*/  WARPSYNC.ALL ;  /* 0x0000000000007948 */ /* 0x000fea0003800000 */
[----:B------:R-:W-:-:S07]  /*f2a0*/  ELECT P1, URZ, PT ;  /* 0x00000000003f782f */ /* 0x000fce0003820000 */
[----:B-1---5:R-:W-:-:S05]  /*f2b0*/  @P2 IMAD.WIDE.U32 R2, R4, -0x45d1745d, RZ ;  /* 0xba2e8ba304022825 */ /* 0x022fca00078e00ff */
[----:B------:R-:W-:-:S04]  /*f2c0*/  @P2 SHF.R.U32.HI R0, RZ, 0x3, R3 ;  /* 0x00000003ff002819 */ /* 0x000fc80000011603 */
[----:B------:R-:W-:-:S04]  /*f2d0*/  @P2 LOP3.LUT R0, R0, 0x1, RZ, 0xc0, !PT ;  /* 0x0000000100002812 */ /* 0x000fc800078ec0ff */
[----:B------:R-:W-:Y:S01]  /*f2e0*/  @P2 ISETP.NE.U32.AND P0, PT, R0, 0x1, PT ;  /* 0x000000010000280c */ /* 0x000fe20003f05070 */
[----:B------:R-:W-:-:S12]  /*f2f0*/  @!P1 EXIT ;  /* 0x000000000000994d */ /* 0x000fd80003800000 */
[----:B------:R-:W-:Y:S01]  /*f300*/  LOP3.LUT R8, R8, 0x2, RZ, 0xfc, !PT ;  /* 0x0000000208087812 */ /* 0x000fe200078efcff */
[----:B------:R-:W-:Y:S01]  /*f310*/  IMAD.MOV.U32 R0, RZ, RZ, 0x1 ;  /* 0x00000001ff007424 */ /* 0x000fe200078e00ff */
[----:B------:R-:W-:Y:S02]  /*f320*/  @P2 ISETP.NE.U32.AND.EX P0, PT, RZ, RZ, PT, P0 ;  /* 0x000000ffff00220c */ /* 0x000fe40003f05100 */
[----:B------:R-:W-:Y:S02]  /*f330*/  ISETP.NE.AND P1, PT, R8, 0x3, PT ;  /* 0x000000030800780c */ /* 0x000fe40003f25270 */
[----:B------:R-:W-:-:S11]  /*f340*/  @P2 SEL R0, RZ, 0x1, !P0 ;  /* 0x00000001ff002807 */ /* 0x000fd60004000000 */
[----:B------:R-:W-:Y:S05]  /*f350*/  @!P1 BRA `(.L_x_92) ;  /* 0x0000000000049947 */ /* 0x000fea0003800000 */
[----:B------:R-:W-:Y:S01]  /*f360*/  BPT.TRAP 0x1 ;  /* 0x000000040000795c */ /* 0x000fe20000300000 */
.L_x_92:
[----:B------:R-:W0:Y:S01]  /*f370*/  S2R R5, SR_CgaCtaId ;  /* 0x0000000000057919 */ /* 0x000e220000008800 */
[----:B------:R-:W-:Y:S01]  /*f380*/  IMAD.WIDE.U32 R2, R4, -0x45d1745d, RZ ;  /* 0xba2e8ba304027825 */ /* 0x000fe200078e00ff */
[----:B------:R-:W-:-:S04]  /*f390*/  MOV R2, 0x400 ;  /* 0x0000040000027802 */ /* 0x000fc80000000f00 */
[----:B------:R-:W-:-:S05]  /*f3a0*/  SHF.R.U32.HI R3, RZ, 0x3, R3 ;  /* 0x00000003ff037819 */ /* 0x000fca0000011603 */
[----:B------:R-:W-:Y:S01]  /*f3b0*/  IMAD R4, R3, -0xb, R4 ;  /* 0xfffffff503047824 */ /* 0x000fe200078e0204 */
[----:B0-----:R-:W-:Y:S02]  /*f3c0*/  LEA R2, R5, R2, 0x18 ;  /* 0x0000000205027211 */ /* 0x001fe400078ec0ff */
[----:B------:R-:W-:-:S03]  /*f3d0*/  SHF.L.U32 R5, R0, 0x1f, RZ ;  /* 0x0000001f00057819 */ /* 0x000fc600000006ff */
[----:B------:R-:W-:-:S04]  /*f3e0*/  VIADD R3, R2, 0x37058 ;  /* 0x0003705802037836 */ /* 0x000fc80000000000 */
[----:B------:R-:W-:-:S07]  /*f3f0*/  IMAD R2, R4, 0x8, R3 ;  /* 0x0000000804027824 */ /* 0x000fce00078e0203 */
.L_x_93:
[----:B0-----:R0:W1:Y:S02]  /*f400*/  SYNCS.PHASECHK.TRANS64.TRYWAIT P0, [R2+URZ], R5 ;  /* 0x00000005020075a7 */ /* 0x001064000800017f */
[----:B-1----:R-:W-:Y:S05]  /*f410*/  @!P0 NANOSLEEP.SYNCS 0x989680 ;  /* 0x009896800000895d */ /* 0x002fea0003900000 */
[----:B------:R-:W1:Y:S02]  /*f420*/  @!P0 SYNCS.PHASECHK.TRANS64 P0, [R2+URZ], R5 ;  /* 0x00000005020085a7 */ /* 0x000e64000800007f */
[----:B-1----:R-:W-:Y:S05]  /*f430*/  @!P0 BRA `(.L_x_93) ;  /* 0xfffffffc00f08947 */ /* 0x002fea000383ffff */
[----:B------:R-:W-:-:S05]  /*f440*/  VIADD R4, R4, 0x1 ;  /* 0x0000000104047836 */ /* 0x000fca0000000000 */
[----:B------:R-:W-:-:S04]  /*f450*/  ISETP.NE.AND P0, PT, R4, 0xb, PT ;  /* 0x0000000b0400780c */ /* 0x000fc80003f05270 */
[----:B0-----:R-:W-:Y:S02]  /*f460*/  SEL R5, RZ, 0x1, P0 ;  /* 0x00000001ff057807 */ /* 0x001fe40000000000 */
[----:B------:R-:W-:Y:S02]  /*f470*/  SEL R4, R4, RZ, P0 ;  /* 0x000000ff04047207 */ /* 0x000fe40000000000 */
[----:B------:R-:W-:-:S03]  /*f480*/  LOP3.LUT R7, R0, R5, RZ, 0x3c, !PT ;  /* 0x0000000500077212 */ /* 0x000fc600078e3cff */
[----:B------:R-:W-:Y:S01]  /*f490*/  IMAD R0, R4, 0x8, R3 ;  /* 0x0000000804007824 */ /* 0x000fe200078e0203 */
[----:B------:R-:W-:-:S07]  /*f4a0*/  SHF.L.U32 R5, R7, 0x1f, RZ ;  /* 0x0000001f07057819 */ /* 0x000fce00000006ff */
.L_x_94:
        /* <DEDUP_REMOVED lines=11> */
.L_x_95:
        /* <DEDUP_REMOVED lines=11> */
.L_x_96:
        /* <DEDUP_REMOVED lines=11> */
.L_x_97:
        /* <DEDUP_REMOVED lines=11> */
.L_x_98:
        /* <DEDUP_REMOVED lines=11> */
.L_x_99:
        /* <DEDUP_REMOVED lines=11> */
.L_x_100:
        /* <DEDUP_REMOVED lines=11> */
.L_x_101:
        /* <DEDUP_REMOVED lines=11> */
.L_x_102:
        /* <DEDUP_REMOVED lines=11> */
.L_x_103:
[----:B0-----:R0:W1:Y:S02]  /*fae0*/  SYNCS.PHASECHK.TRANS64.TRYWAIT P0, [R4+URZ], R3 ;  /* 0x00000003040075a7 */ /* 0x001064000800017f */
[----:B-1----:R-:W-:Y:S05]  /*faf0*/  @!P0 NANOSLEEP.SYNCS 0x989680 ;  /* 0x009896800000895d */ /* 0x002fea0003900000 */
[----:B------:R-:W1:Y:S02]  /*fb00*/  @!P0 SYNCS.PHASECHK.TRANS64 P0, [R4+URZ], R3 ;  /* 0x00000003040085a7 */ /* 0x000e64000800007f */
[----:B-1----:R-:W-:Y:S05]  /*fb10*/  @P0 EXIT ;  /* 0x000000000000094d */ /* 0x002fea0003800000 */
[----:B------:R-:W-:Y:S05]  /*fb20*/  BRA `(.L_x_103) ;  /* 0xfffffffc00ec7947 */ /* 0x000fea000383ffff */
.L_x_104:
[----:B------:R-:W-:-:S00]  /*fb30*/  BRA `(.L_x_104) ;  /* 0xfffffffc00fc7947 */ /* 0x000fc0000383ffff */
[----:B------:R-:W-:-:S00]  /*fb40*/  NOP ;  /* 0x0000000000007918 */ /* 0x000fc00000000000 */
        /* <DEDUP_REMOVED lines=11> */
.L_x_105:


//--------------------- .nv.shared._ZN7cutlass13device_kernelINS_4conv6kernel13ConvUniversalINS1_16ConvProblemShapeILNS1_8OperatorE0ELi2EEENS1_10collective14CollectiveConvINS1_46MainloopSm90TmaGmmaWarpSpecializedImplicitGemmILS5_0ELi11ELi2EN4cute5tupleIJNSA_1CILi1EEESD_SD_EEENS1_36KernelImplicitTmaWarpSpecializedSm90ELi1EEENSB_IJNSC_ILi256EEENSC_ILi64EEENSB_IJSI_EEEEEENS_12float_e4m3_tESL_NSA_8TiledMMAINSA_8MMA_AtomIJNSA_4SM904GMMA30MMA_64x64x32_F32E4M3E4M3_SS_TNILNSP_7ScaleInE1ELSR_1EEEEEENSA_6LayoutISE_NSB_IJNSC_ILi0EEESV_SV_EEEEENSB_IJNSA_10UnderscoreESY_SY_EEEEENS7_6detail26Sm90ImplicitGemmTileTraitsINSA_20SM90_TMA_LOAD_IM2COLENSA_14ComposedLayoutINSA_7SwizzleILi2ELi4ELi3EEENSA_18smem_ptr_flag_bitsILi8EEENSU_INSB_IJNSB_IJNSC_ILi8EEENSC_ILi32EEEEEENSB_IJSI_SD_EEENSB_IJSD_NSC_ILi11EEEEEEEEENSB_IJNSB_IJSI_NSC_ILi512EEEEEENSB_IJSD_SV_EEENSB_IJSV_NSC_ILi16384EEEEEEEEEEEEEvEENS12_INSA_13SM90_TMA_LOADENS14_IS16_S18_NSU_INSB_IJNSB_IJS19_S19_EEES1C_S1E_EEENSB_IJS1H_S1I_NSB_IJSV_NSC_ILi4096EEEEEEEEEEEEEvEEEENS_8epilogue10collective6detail29Sm90TmaWarpSpecializedAdapterINS20_15DefaultEpilogueISL_NSB_IJNSB_IJlllEEESD_SV_EEES25_NS1Z_6thread17LinearCombinationISL_Li1EffLNS26_9ScaleType4KindE0ELNS_15FloatRoundStyleE2ESL_EENS_4gemm15EpilogueDefaultEEEEEvvEEEEvNT_6ParamsE --------------------------
	.section	.nv.shared._ZN7cutlass13device_kernelINS_4conv6kernel13ConvUniversalINS1_16ConvProblemShapeILNS1_8OperatorE0ELi2EEENS1_10collective14CollectiveConvINS1_46MainloopSm90TmaGmmaWarpSpecializedImplicitGemmILS5_0ELi11ELi2EN4cute5tupleIJNSA_1CILi1EEESD_SD_EEENS1_36KernelImplicitTmaWarpSpecializedSm90ELi1EEENSB_IJNSC_ILi256EEENSC_ILi64EEENSB_IJSI_EEEEEENS_12float_e4m3_tESL_NSA_8TiledMMAINSA_8MMA_AtomIJNSA_4SM904GMMA30MMA_64x64x32_F32E4M3E4M3_SS_TNILNSP_7ScaleInE1ELSR_1EEEEEENSA_6LayoutISE_NSB_IJNSC_ILi0EEESV_SV_EEEEENSB_IJNSA_10UnderscoreESY_SY_EEEEENS7_6detail26Sm90ImplicitGemmTileTraitsINSA_20SM90_TMA_LOAD_IM2COLENSA_14ComposedLayoutINSA_7SwizzleILi2ELi4ELi3EEENSA_18smem_ptr_flag_bitsILi8EEENSU_INSB_IJNSB_IJNSC_ILi8EEENSC_ILi32EEEEEENSB_IJSI_SD_EEENSB_IJSD_NSC_ILi11EEEEEEEEENSB_IJNSB_IJSI_NSC_ILi512EEEEEENSB_IJSD_SV_EEENSB_IJSV_NSC_ILi16384EEEEEEEEEEEEEvEENS12_INSA_13SM90_TMA_LOADENS14_IS16_S18_NSU_INSB_IJNSB_IJS19_S19_EEES1C_S1E_EEENSB_IJS1H_S1I_NSB_IJSV_NSC_ILi4096EEEEEEEEEEEEEvEEEENS_8epilogue10collective6detail29Sm90TmaWarpSpecializedAdapterINS20_15DefaultEpilogueISL_NSB_IJNSB_IJlllEEESD_SV_EEES25_NS1Z_6thread17LinearCombinationISL_Li1EffLNS26_9ScaleType4KindE0ELNS_15FloatRoundStyleE2ESL_EENS_4gemm15EpilogueDefaultEEEEEvvEEEEvNT_6ParamsE,"aw",@nobits
	.sectionflags	@""
	.align	16
	.zero		1024


//--------------------- .nv.shared.reserved.0     --------------------------
	.section	.nv.shared.reserved.0,"aw",@nobits
	.weak		__nv_reservedSMEM_offset_0_alias
	.size		__nv_reservedSMEM_offset_0_alias, 0, 0
	.other		__nv_reservedSMEM_offset_0_alias,@"STO_CUDA_RESERVED_SHARED STV_DEFAULT"
__nv_reservedSMEM_offset_0_alias:
	.zero		0


//--------------------- .nv.global                --------------------------
	.section	.nv.global,"aw",@nobits
.nv.global:
	.type		_ZN39_INTERNAL_64f537f3_4_k_cu_89025a61_26184cute1_E,@object
	.size		_ZN39_INTERNAL_64f537f3_4_k_cu_89025a61_26184cute1_E,(_ZN39_INTERNAL_64f537f3_4_k_cu_89025a61_26184cuda3std3__45__cpo6cbeginE - _ZN39_INTERNAL_64f537f3_4_k_cu_89025a61_26184cute1_E)
_ZN39_INTERNAL_64f537f3_4_k_cu_89025a61_26184cute1_E:
	.zero		1
	.type		_ZN39_INTERNAL_64f537f3_4_k_cu_89025a61_26184cuda3std3__45__cpo6cbeginE,@object
	.size		_ZN39_INTERNAL_64f537f3_4_k_cu_89025a61_26184cuda3std3__45__cpo6cbeginE,(_ZN39_INTERNAL_64f537f3_4_k_cu_89025a61_26184cuda3std3__48in_placeE - _ZN39_INTERNAL_64f537f3_4_k_cu_89025a61_26184cuda3std3__45__cpo6cbeginE)
_ZN39_INTERNAL_64f537f3_4_k_cu_89025a61_26184cuda3std3__45__cpo6cbeginE:
	.zero		1
	.type		_ZN39_INTERNAL_64f537f3_4_k_cu_89025a61_26184cuda3std3__48in_placeE,@object
	.size		_ZN39_INTERNAL_64f537f3_4_k_cu_89025a61_26184cuda3std3__48in_placeE,(_ZN39_INTERNAL_64f537f3_4_k_cu_89025a61_26184cuda3std6ranges3__45__cpo9iter_moveE - _ZN39_INTERNAL_64f537f3_4_k_cu_89025a61_26184cuda3std3__48in_placeE)
_ZN39_INTERNAL_64f537f3_4_k_cu_89025a61_26184cuda3std3__48in_placeE:
	.zero		1
	.type		_ZN39_INTERNAL_64f537f3_4_k_cu_89025a61_26184cuda3std6ranges3__45__cpo9iter_moveE,@object
	.size		_ZN39_INTERNAL_64f537f3_4_k_cu_89025a61_26184cuda3std6ranges3__45__cpo9iter_moveE,(_ZN39_INTERNAL_64f537f3_4_k_cu_89025a61_26184cuda3std3__45__cpo5beginE - _ZN39_INTERNAL_64f537f3_4_k_cu_89025a61_26184cuda3std6ranges3__45__cpo9iter_moveE)
_ZN39_INTERNAL_64f537f3_4_k_cu_89025a61_26184cuda3std6ranges3__45__cpo9iter_moveE:
	.zero		1
	.type		_ZN39_INTERNAL_64f537f3_4_k_cu_89025a61_26184cuda3std3__45__cpo5beginE,@object
	.size		_ZN39_INTERNAL_64f537f3_4_k_cu_89025a61_26184cuda3std3__45__cpo5beginE,(_ZN39_INTERNAL_64f537f3_4_k_cu_89025a61_26184cuda3std3__441_GLOBAL__N__64f537f3_4_k_cu_89025a61_26186ignoreE - _ZN39_INTERNAL_64f537f3_4_k_cu_89025a61_26184cuda3std3__45__cpo5beginE)
_ZN39_INTERNAL_64f537f3_4_k_cu_89025a61_26184cuda3std3__45__cpo5beginE:
	.zero		1
	.type		_ZN39_INTERNAL_64f537f3_4_k_cu_89025a61_26184cuda3std3__441_GLOBAL__N__64f537f3_4_k_cu_89025a61_26186ignoreE,@object
	.size		_ZN39_INTERNAL_64f537f3_4_k_cu_89025a61_26184cuda3std3__441_GLOBAL__N__64f537f3_4_k_cu_89025a61_26186ignoreE,(_ZN39_INTERNAL_64f537f3_4_k_cu_89025a61_26184cute7productE - _ZN39_INTERNAL_64f537f3_4_k_cu_89025a61_26184cuda3std3__441_GLOBAL__N__64f537f3_4_k_cu_89025a61_26186ignoreE)
_ZN39_INTERNAL_64f537f3_4_k_cu_89025a61_26184cuda3std3__441_GLOBAL__N__64f537f3_4_k_cu_89025a61_26186ignoreE:
	.zero		1
	.type		_ZN39_INTERNAL_64f537f3_4_k_cu_89025a61_26184cute7productE,@object
	.size		_ZN39_INTERNAL_64f537f3_4_k_cu_89025a61_26184cute7productE,(_ZN39_INTERNAL_64f537f3_4_k_cu_89025a61_26184cuda3std3__45__cpo3endE - _ZN39_INTERNAL_64f537f3_4_k_cu_89025a61_26184cute7productE)
_ZN39_INTERNAL_64f537f3_4_k_cu_89025a61_26184cute7productE:
	.zero		1
	.type		_ZN39_INTERNAL_64f537f3_4_k_cu_89025a61_26184cuda3std3__45__cpo3endE,@object
	.size		_ZN39_INTERNAL_64f537f3_4_k_cu_89025a61_26184cuda3std3__45__cpo3endE,(_ZN39_INTERNAL_64f537f3_4_k_cu_89025a61_26184cuda3std3__419piecewise_constructE - _ZN39_INTERNAL_64f537f3_4_k_cu_89025a61_26184cuda3std3__45__cpo3endE)
_ZN39_INTERNAL_64f537f3_4_k_cu_89025a61_26184cuda3std3__45__cpo3endE:
	.zero		1
	.type		_ZN39_INTERNAL_64f537f3_4_k_cu_89025a61_26184cuda3std3__419piecewise_constructE,@object
	.size		_ZN39_INTERNAL_64f537f3_4_k_cu_89025a61_26184cuda3std3__419piecewise_constructE,(_ZN39_INTERNAL_64f537f3_4_k_cu_89025a61_26184cuda3std3__45__cpo4cendE - _ZN39_INTERNAL_64f537f3_4_k_cu_89025a61_26184cuda3std3__419piecewise_constructE)
_ZN39_INTERNAL_64f537f3_4_k_cu_89025a61_26184cuda3std3__419piecewise_constructE:
	.zero		1
	.type		_ZN39_INTERNAL_64f537f3_4_k_cu_89025a61_26184cuda3std3__45__cpo4cendE,@object
	.size		_ZN39_INTERNAL_64f537f3_4_k_cu_89025a61_26184cuda3std3__45__cpo4cendE,(_ZN39_INTERNAL_64f537f3_4_k_cu_89025a61_26184cuda3std6ranges3__45__cpo4swapE - _ZN39_INTERNAL_64f537f3_4_k_cu_89025a61_26184cuda3std3__45__cpo4cendE)
_ZN39_INTERNAL_64f537f3_4_k_cu_89025a61_26184cuda3std3__45__cpo4cendE:
	.zero		1
	.type		_ZN39_INTERNAL_64f537f3_4_k_cu_89025a61_26184cuda3std6ranges3__45__cpo4swapE,@object
	.size		_ZN39_INTERNAL_64f537f3_4_k_cu_89025a61_26184cuda3std6ranges3__45__cpo4swapE,(.L_7 - _ZN39_INTERNAL_64f537f3_4_k_cu_89025a61_26184cuda3std6ranges3__45__cpo4swapE)
_ZN39_INTERNAL_64f537f3_4_k_cu_89025a61_26184cuda3std6ranges3__45__cpo4swapE:
	.zero		1
.L_7:


//--------------------- .nv.constant0._ZN7cutlass13device_kernelINS_4conv6kernel13ConvUniversalINS1_16ConvProblemShapeILNS1_8OperatorE0ELi2EEENS1_10collective14CollectiveConvINS1_46MainloopSm90TmaGmmaWarpSpecializedImplicitGemmILS5_0ELi11ELi2EN4cute5tupleIJNSA_1CILi1EEESD_SD_EEENS1_36KernelImplicitTmaWarpSpecializedSm90ELi1EEENSB_IJNSC_ILi256EEENSC_ILi64EEENSB_IJSI_EEEEEENS_12float_e4m3_tESL_NSA_8TiledMMAINSA_8MMA_AtomIJNSA_4SM904GMMA30MMA_64x64x32_F32E4M3E4M3_SS_TNILNSP_7ScaleInE1ELSR_1EEEEEENSA_6LayoutISE_NSB_IJNSC_ILi0EEESV_SV_EEEEENSB_IJNSA_10UnderscoreESY_SY_EEEEENS7_6detail26Sm90ImplicitGemmTileTraitsINSA_20SM90_TMA_LOAD_IM2COLENSA_14ComposedLayoutINSA_7SwizzleILi2ELi4ELi3EEENSA_18smem_ptr_flag_bitsILi8EEENSU_INSB_IJNSB_IJNSC_ILi8EEENSC_ILi32EEEEEENSB_IJSI_SD_EEENSB_IJSD_NSC_ILi11EEEEEEEEENSB_IJNSB_IJSI_NSC_ILi512EEEEEENSB_IJSD_SV_EEENSB_IJSV_NSC_ILi16384EEEEEEEEEEEEEvEENS12_INSA_13SM90_TMA_LOADENS14_IS16_S18_NSU_INSB_IJNSB_IJS19_S19_EEES1C_S1E_EEENSB_IJS1H_S1I_NSB_IJSV_NSC_ILi4096EEEEEEEEEEEEEvEEEENS_8epilogue10collective6detail29Sm90TmaWarpSpecializedAdapterINS20_15DefaultEpilogueISL_NSB_IJNSB_IJlllEEESD_SV_EEES25_NS1Z_6thread17LinearCombinationISL_Li1EffLNS26_9ScaleType4KindE0ELNS_15FloatRoundStyleE2ESL_EENS_4gemm15EpilogueDefaultEEEEEvvEEEEvNT_6ParamsE --------------------------
	.section	.nv.constant0._ZN7cutlass13device_kernelINS_4conv6kernel13ConvUniversalINS1_16ConvProblemShapeILNS1_8OperatorE0ELi2EEENS1_10collective14CollectiveConvINS1_46MainloopSm90TmaGmmaWarpSpecializedImplicitGemmILS5_0ELi11ELi2EN4cute5tupleIJNSA_1CILi1EEESD_SD_EEENS1_36KernelImplicitTmaWarpSpecializedSm90ELi1EEENSB_IJNSC_ILi256EEENSC_ILi64EEENSB_IJSI_EEEEEENS_12float_e4m3_tESL_NSA_8TiledMMAINSA_8MMA_AtomIJNSA_4SM904GMMA30MMA_64x64x32_F32E4M3E4M3_SS_TNILNSP_7ScaleInE1ELSR_1EEEEEENSA_6LayoutISE_NSB_IJNSC_ILi0EEESV_SV_EEEEENSB_IJNSA_10UnderscoreESY_SY_EEEEENS7_6detail26Sm90ImplicitGemmTileTraitsINSA_20SM90_TMA_LOAD_IM2COLENSA_14ComposedLayoutINSA_7SwizzleILi2ELi4ELi3EEENSA_18smem_ptr_flag_bitsILi8EEENSU_INSB_IJNSB_IJNSC_ILi8EEENSC_ILi32EEEEEENSB_IJSI_SD_EEENSB_IJSD_NSC_ILi11EEEEEEEEENSB_IJNSB_IJSI_NSC_ILi512EEEEEENSB_IJSD_SV_EEENSB_IJSV_NSC_ILi16384EEEEEEEEEEEEEvEENS12_INSA_13SM90_TMA_LOADENS14_IS16_S18_NSU_INSB_IJNSB_IJS19_S19_EEES1C_S1E_EEENSB_IJS1H_S1I_NSB_IJSV_NSC_ILi4096EEEEEEEEEEEEEvEEEENS_8epilogue10collective6detail29Sm90TmaWarpSpecializedAdapterINS20_15DefaultEpilogueISL_NSB_IJNSB_IJlllEEESD_SV_EEES25_NS1Z_6thread17LinearCombinationISL_Li1EffLNS26_9ScaleType4KindE0ELNS_15FloatRoundStyleE2ESL_EENS_4gemm15EpilogueDefaultEEEEEvvEEEEvNT_6ParamsE,"a",@progbits
	.sectionflags	@""
	.align	4
.nv.constant0._ZN7cutlass13device_kernelINS_4conv6kernel13ConvUniversalINS1_16ConvProblemShapeILNS1_8OperatorE0ELi2EEENS1_10collective14CollectiveConvINS1_46MainloopSm90TmaGmmaWarpSpecializedImplicitGemmILS5_0ELi11ELi2EN4cute5tupleIJNSA_1CILi1EEESD_SD_EEENS1_36KernelImplicitTmaWarpSpecializedSm90ELi1EEENSB_IJNSC_ILi256EEENSC_ILi64EEENSB_IJSI_EEEEEENS_12float_e4m3_tESL_NSA_8TiledMMAINSA_8MMA_AtomIJNSA_4SM904GMMA30MMA_64x64x32_F32E4M3E4M3_SS_TNILNSP_7ScaleInE1ELSR_1EEEEEENSA_6LayoutISE_NSB_IJNSC_ILi0EEESV_SV_EEEEENSB_IJNSA_10UnderscoreESY_SY_EEEEENS7_6detail26Sm90ImplicitGemmTileTraitsINSA_20SM90_TMA_LOAD_IM2COLENSA_14ComposedLayoutINSA_7SwizzleILi2ELi4ELi3EEENSA_18smem_ptr_flag_bitsILi8EEENSU_INSB_IJNSB_IJNSC_ILi8EEENSC_ILi32EEEEEENSB_IJSI_SD_EEENSB_IJSD_NSC_ILi11EEEEEEEEENSB_IJNSB_IJSI_NSC_ILi512EEEEEENSB_IJSD_SV_EEENSB_IJSV_NSC_ILi16384EEEEEEEEEEEEEvEENS12_INSA_13SM90_TMA_LOADENS14_IS16_S18_NSU_INSB_IJNSB_IJS19_S19_EEES1C_S1E_EEENSB_IJS1H_S1I_NSB_IJSV_NSC_ILi4096EEEEEEEEEEEEEvEEEENS_8epilogue10collective6detail29Sm90TmaWarpSpecializedAdapterINS20_15DefaultEpilogueISL_NSB_IJNSB_IJlllEEESD_SV_EEES25_NS1Z_6thread17LinearCombinationISL_Li1EffLNS26_9ScaleType4KindE0ELNS_15FloatRoundStyleE2ESL_EENS_4gemm15EpilogueDefaultEEEEEvvEEEEvNT_6ParamsE:
	.zero		1536


//--------------------- SYMBOLS --------------------------

	.type		.nv.reservedSmem.offset0,@object
	.size		.nv.reservedSmem.offset0,0x4
